//
// Generated by NVIDIA NVVM Compiler
//
// Compiler Build ID: CL-36424714
// Cuda compilation tools, release 13.0, V13.0.88
// Based on NVVM 20.0.0
//

.version 9.0
.target sm_100
.address_size 64

	// .globl	_Z21sgemm_texld_128x128x8iiifyiyifPfi
// _ZZ21sgemm_texld_128x128x8iiifyiyifPfiE8smem_ptr has been demoted
// _ZZ15sgemm_128x128x8iiifPKfiS0_ifPfiE8smem_ptr has been demoted
// _ZZ18transposeOptimizedPfS_iiE4tile has been demoted

.visible .entry _Z21sgemm_texld_128x128x8iiifyiyifPfi(
	.param .u32 _Z21sgemm_texld_128x128x8iiifyiyifPfi_param_0,
	.param .u32 _Z21sgemm_texld_128x128x8iiifyiyifPfi_param_1,
	.param .u32 _Z21sgemm_texld_128x128x8iiifyiyifPfi_param_2,
	.param .f32 _Z21sgemm_texld_128x128x8iiifyiyifPfi_param_3,
	.param .u64 _Z21sgemm_texld_128x128x8iiifyiyifPfi_param_4,
	.param .u32 _Z21sgemm_texld_128x128x8iiifyiyifPfi_param_5,
	.param .u64 _Z21sgemm_texld_128x128x8iiifyiyifPfi_param_6,
	.param .u32 _Z21sgemm_texld_128x128x8iiifyiyifPfi_param_7,
	.param .f32 _Z21sgemm_texld_128x128x8iiifyiyifPfi_param_8,
	.param .u64 .ptr .align 1 _Z21sgemm_texld_128x128x8iiifyiyifPfi_param_9,
	.param .u32 _Z21sgemm_texld_128x128x8iiifyiyifPfi_param_10
)
.maxntid 256
.minnctapersm 2
{
	.local .align 16 .b8 	__local_depot0[256];
	.reg .b64 	%SP;
	.reg .b64 	%SPL;
	.reg .pred 	%p<30>;
	.reg .b32 	%r<128>;
	.reg .b32 	%f<1741>;
	.reg .b64 	%rd<176>;
	// demoted variable
	.shared .align 8192 .b8 _ZZ21sgemm_texld_128x128x8iiifyiyifPfiE8smem_ptr[16384];
	mov.u64 	%SPL, __local_depot0;
	ld.param.u32 	%r36, [_Z21sgemm_texld_128x128x8iiifyiyifPfi_param_0];
	ld.param.u32 	%r37, [_Z21sgemm_texld_128x128x8iiifyiyifPfi_param_1];
	ld.param.u32 	%r38, [_Z21sgemm_texld_128x128x8iiifyiyifPfi_param_2];
	ld.param.f32 	%f257, [_Z21sgemm_texld_128x128x8iiifyiyifPfi_param_3];
	ld.param.u64 	%rd26, [_Z21sgemm_texld_128x128x8iiifyiyifPfi_param_4];
	ld.param.u32 	%r40, [_Z21sgemm_texld_128x128x8iiifyiyifPfi_param_5];
	ld.param.u64 	%rd27, [_Z21sgemm_texld_128x128x8iiifyiyifPfi_param_6];
	ld.param.u32 	%r41, [_Z21sgemm_texld_128x128x8iiifyiyifPfi_param_7];
	ld.param.f32 	%f258, [_Z21sgemm_texld_128x128x8iiifyiyifPfi_param_8];
	ld.param.u64 	%rd28, [_Z21sgemm_texld_128x128x8iiifyiyifPfi_param_9];
	ld.param.u32 	%r39, [_Z21sgemm_texld_128x128x8iiifyiyifPfi_param_10];
	add.u64 	%rd1, %SPL, 0;
	mov.f32 	%f1661, 0f00000000;
	st.local.v4.f32 	[%rd1], {%f1661, %f1661, %f1661, %f1661};
	st.local.v4.f32 	[%rd1+16], {%f1661, %f1661, %f1661, %f1661};
	add.s64 	%rd2, %rd1, 32;
	st.local.v4.f32 	[%rd1+32], {%f1661, %f1661, %f1661, %f1661};
	st.local.v4.f32 	[%rd1+48], {%f1661, %f1661, %f1661, %f1661};
	st.local.v4.f32 	[%rd1+64], {%f1661, %f1661, %f1661, %f1661};
	st.local.v4.f32 	[%rd1+80], {%f1661, %f1661, %f1661, %f1661};
	st.local.v4.f32 	[%rd1+96], {%f1661, %f1661, %f1661, %f1661};
	st.local.v4.f32 	[%rd1+112], {%f1661, %f1661, %f1661, %f1661};
	st.local.v4.f32 	[%rd1+128], {%f1661, %f1661, %f1661, %f1661};
	st.local.v4.f32 	[%rd1+144], {%f1661, %f1661, %f1661, %f1661};
	st.local.v4.f32 	[%rd1+160], {%f1661, %f1661, %f1661, %f1661};
	st.local.v4.f32 	[%rd1+176], {%f1661, %f1661, %f1661, %f1661};
	st.local.v4.f32 	[%rd1+192], {%f1661, %f1661, %f1661, %f1661};
	st.local.v4.f32 	[%rd1+208], {%f1661, %f1661, %f1661, %f1661};
	st.local.v4.f32 	[%rd1+224], {%f1661, %f1661, %f1661, %f1661};
	st.local.v4.f32 	[%rd1+240], {%f1661, %f1661, %f1661, %f1661};
	mov.u32 	%r42, %tid.x;
	shr.u32 	%r1, %r42, 5;
	and.b32  	%r2, %r42, 31;
	and.b32  	%r43, %r42, 1;
	mov.u32 	%r44, %ctaid.y;
	shl.b32 	%r3, %r44, 7;
	shr.u32 	%r45, %r42, 1;
	or.b32  	%r46, %r3, %r45;
	mul.lo.s32 	%r47, %r40, %r46;
	shr.s32 	%r48, %r47, 31;
	shr.u32 	%r49, %r48, 30;
	add.s32 	%r50, %r47, %r49;
	shr.s32 	%r51, %r50, 2;
	add.s32 	%r121, %r51, %r43;
	mov.u32 	%r5, %ctaid.x;
	shl.b32 	%r52, %r5, 5;
	and.b32  	%r53, %r52, 1073741792;
	or.b32  	%r54, %r53, %r2;
	mul.lo.s32 	%r55, %r41, %r1;
	shr.s32 	%r56, %r55, 31;
	shr.u32 	%r57, %r56, 30;
	add.s32 	%r58, %r55, %r57;
	shr.s32 	%r59, %r58, 2;
	add.s32 	%r122, %r54, %r59;
	shl.b32 	%r60, %r42, 9;
	and.b32  	%r61, %r60, 512;
	or.b32  	%r62, %r61, %r45;
	mul.wide.u32 	%rd47, %r62, 4;
	mov.u32 	%r63, _ZZ21sgemm_texld_128x128x8iiifyiyifPfiE8smem_ptr;
	cvt.u64.u32 	%rd48, %r63;
	cvta.shared.u64 	%rd49, %rd48;
	add.s64 	%rd30, %rd49, %rd47;
	shl.b32 	%r64, %r42, 2;
	mul.wide.u32 	%rd50, %r64, 4;
	add.s64 	%rd51, %rd49, 8192;
	add.s64 	%rd32, %rd51, %rd50;
	// begin inline asm
	cvta.to.shared.u64 %rd168, %rd30;
	// end inline asm
	// begin inline asm
	cvta.to.shared.u64 %rd169, %rd32;
	// end inline asm
	tex.1d.v4.f32.s32 	{%f259, %f260, %f261, %f262}, [%rd26, {%r121}];
	// begin inline asm
	st.shared.f32 [%rd168], %f259;

	// end inline asm
	add.s64 	%rd34, %rd168, 512;
	// begin inline asm
	st.shared.f32 [%rd34], %f260;

	// end inline asm
	add.s64 	%rd35, %rd168, 1024;
	// begin inline asm
	st.shared.f32 [%rd35], %f261;

	// end inline asm
	add.s64 	%rd36, %rd168, 1536;
	// begin inline asm
	st.shared.f32 [%rd36], %f262;

	// end inline asm
	tex.1d.v4.f32.s32 	{%f263, %f264, %f265, %f266}, [%rd27, {%r122}];
	// begin inline asm
	st.shared.v4.f32 [%rd169], {%f263, %f264, %f265, %f266};
	
	// end inline asm
	bar.sync 	0;
	and.b32  	%r7, %r45, 3;
	shl.b32 	%r65, %r42, 1;
	and.b32  	%r8, %r65, 64;
	and.b32  	%r9, %r45, 96;
	and.b32  	%r66, %r65, 12;
	or.b32  	%r67, %r66, %r9;
	and.b32  	%r68, %r64, 4;
	and.b32  	%r69, %r42, 24;
	or.b32  	%r10, %r68, %r69;
	or.b32  	%r70, %r10, %r8;
	mul.wide.u32 	%rd52, %r67, 4;
	add.s64 	%rd39, %rd49, %rd52;
	mul.wide.u32 	%rd53, %r70, 4;
	add.s64 	%rd41, %rd51, %rd53;
	// begin inline asm
	cvta.to.shared.u64 %rd172, %rd39;
	// end inline asm
	// begin inline asm
	cvta.to.shared.u64 %rd173, %rd41;
	// end inline asm
	// begin inline asm
	ld.shared.v4.f32 {%f1732, %f1731, %f1730, %f1729}, [%rd172];
	
	// end inline asm
	add.s64 	%rd43, %rd172, 64;
	// begin inline asm
	ld.shared.v4.f32 {%f1728, %f1727, %f1726, %f1725}, [%rd43];
	
	// end inline asm
	// begin inline asm
	ld.shared.v4.f32 {%f1740, %f1739, %f1738, %f1737}, [%rd173];
	
	// end inline asm
	add.s64 	%rd45, %rd173, 128;
	// begin inline asm
	ld.shared.v4.f32 {%f1736, %f1735, %f1734, %f1733}, [%rd45];
	
	// end inline asm
	setp.lt.s32 	%p7, %r38, 9;
	mov.f32 	%f1662, %f1661;
	mov.f32 	%f1663, %f1661;
	mov.f32 	%f1664, %f1661;
	mov.f32 	%f1665, %f1661;
	mov.f32 	%f1666, %f1661;
	mov.f32 	%f1667, %f1661;
	mov.f32 	%f1668, %f1661;
	mov.f32 	%f1669, %f1661;
	mov.f32 	%f1670, %f1661;
	mov.f32 	%f1671, %f1661;
	mov.f32 	%f1672, %f1661;
	mov.f32 	%f1673, %f1661;
	mov.f32 	%f1674, %f1661;
	mov.f32 	%f1675, %f1661;
	mov.f32 	%f1676, %f1661;
	mov.f32 	%f1677, %f1661;
	mov.f32 	%f1678, %f1661;
	mov.f32 	%f1679, %f1661;
	mov.f32 	%f1680, %f1661;
	mov.f32 	%f1681, %f1661;
	mov.f32 	%f1682, %f1661;
	mov.f32 	%f1683, %f1661;
	mov.f32 	%f1684, %f1661;
	mov.f32 	%f1685, %f1661;
	mov.f32 	%f1686, %f1661;
	mov.f32 	%f1687, %f1661;
	mov.f32 	%f1688, %f1661;
	mov.f32 	%f1689, %f1661;
	mov.f32 	%f1690, %f1661;
	mov.f32 	%f1691, %f1661;
	mov.f32 	%f1692, %f1661;
	mov.f32 	%f1693, %f1661;
	mov.f32 	%f1694, %f1661;
	mov.f32 	%f1695, %f1661;
	mov.f32 	%f1696, %f1661;
	mov.f32 	%f1697, %f1661;
	mov.f32 	%f1698, %f1661;
	mov.f32 	%f1699, %f1661;
	mov.f32 	%f1700, %f1661;
	mov.f32 	%f1701, %f1661;
	mov.f32 	%f1702, %f1661;
	mov.f32 	%f1703, %f1661;
	mov.f32 	%f1704, %f1661;
	mov.f32 	%f1705, %f1661;
	mov.f32 	%f1706, %f1661;
	mov.f32 	%f1707, %f1661;
	mov.f32 	%f1708, %f1661;
	mov.f32 	%f1709, %f1661;
	mov.f32 	%f1710, %f1661;
	mov.f32 	%f1711, %f1661;
	mov.f32 	%f1712, %f1661;
	mov.f32 	%f1713, %f1661;
	mov.f32 	%f1714, %f1661;
	mov.f32 	%f1715, %f1661;
	mov.f32 	%f1716, %f1661;
	mov.f32 	%f1717, %f1661;
	mov.f32 	%f1718, %f1661;
	mov.f32 	%f1719, %f1661;
	mov.f32 	%f1720, %f1661;
	mov.f32 	%f1721, %f1661;
	mov.f32 	%f1722, %f1661;
	mov.f32 	%f1723, %f1661;
	mov.f32 	%f1724, %f1661;
	@%p7 bra 	$L__BB0_3;
	add.s32 	%r72, %r38, 7;
	shr.u32 	%r73, %r72, 3;
	add.s32 	%r11, %r73, -2;
	shl.b32 	%r12, %r37, 1;
	mov.b32 	%r123, 0;
	mov.f32 	%f1661, 0f00000000;
$L__BB0_2:
	add.s32 	%r122, %r122, %r12;
	xor.b64  	%rd169, %rd169, 4096;
	xor.b64  	%rd168, %rd168, 4096;
	add.s32 	%r121, %r121, 2;
	tex.1d.v4.f32.s32 	{%f397, %f398, %f399, %f400}, [%rd26, {%r121}];
	tex.1d.v4.f32.s32 	{%f401, %f402, %f403, %f404}, [%rd27, {%r122}];
	fma.rn.f32 	%f421, %f1732, %f1740, %f1724;
	fma.rn.f32 	%f422, %f1732, %f1739, %f1723;
	fma.rn.f32 	%f423, %f1732, %f1738, %f1722;
	fma.rn.f32 	%f424, %f1732, %f1737, %f1721;
	fma.rn.f32 	%f425, %f1732, %f1736, %f1720;
	fma.rn.f32 	%f426, %f1732, %f1735, %f1719;
	fma.rn.f32 	%f427, %f1732, %f1734, %f1718;
	fma.rn.f32 	%f428, %f1732, %f1733, %f1717;
	fma.rn.f32 	%f429, %f1731, %f1740, %f1716;
	fma.rn.f32 	%f430, %f1731, %f1739, %f1715;
	fma.rn.f32 	%f431, %f1731, %f1738, %f1714;
	fma.rn.f32 	%f432, %f1731, %f1737, %f1713;
	fma.rn.f32 	%f433, %f1731, %f1736, %f1712;
	fma.rn.f32 	%f434, %f1731, %f1735, %f1711;
	fma.rn.f32 	%f435, %f1731, %f1734, %f1710;
	fma.rn.f32 	%f436, %f1731, %f1733, %f1709;
	fma.rn.f32 	%f437, %f1730, %f1740, %f1708;
	fma.rn.f32 	%f438, %f1730, %f1739, %f1707;
	fma.rn.f32 	%f439, %f1730, %f1738, %f1706;
	fma.rn.f32 	%f440, %f1730, %f1737, %f1705;
	fma.rn.f32 	%f441, %f1730, %f1736, %f1704;
	fma.rn.f32 	%f442, %f1730, %f1735, %f1703;
	fma.rn.f32 	%f443, %f1730, %f1734, %f1702;
	fma.rn.f32 	%f444, %f1730, %f1733, %f1701;
	fma.rn.f32 	%f445, %f1729, %f1740, %f1700;
	fma.rn.f32 	%f446, %f1729, %f1739, %f1699;
	fma.rn.f32 	%f447, %f1729, %f1738, %f1698;
	fma.rn.f32 	%f448, %f1729, %f1737, %f1697;
	fma.rn.f32 	%f449, %f1729, %f1736, %f1696;
	fma.rn.f32 	%f450, %f1729, %f1735, %f1695;
	fma.rn.f32 	%f451, %f1729, %f1734, %f1694;
	fma.rn.f32 	%f452, %f1729, %f1733, %f1693;
	fma.rn.f32 	%f453, %f1728, %f1740, %f1692;
	fma.rn.f32 	%f454, %f1728, %f1739, %f1691;
	fma.rn.f32 	%f455, %f1728, %f1738, %f1690;
	fma.rn.f32 	%f456, %f1728, %f1737, %f1689;
	fma.rn.f32 	%f457, %f1728, %f1736, %f1688;
	fma.rn.f32 	%f458, %f1728, %f1735, %f1687;
	fma.rn.f32 	%f459, %f1728, %f1734, %f1686;
	fma.rn.f32 	%f460, %f1728, %f1733, %f1685;
	fma.rn.f32 	%f461, %f1727, %f1740, %f1684;
	fma.rn.f32 	%f462, %f1727, %f1739, %f1683;
	fma.rn.f32 	%f463, %f1727, %f1738, %f1682;
	fma.rn.f32 	%f464, %f1727, %f1737, %f1681;
	fma.rn.f32 	%f465, %f1727, %f1736, %f1680;
	fma.rn.f32 	%f466, %f1727, %f1735, %f1679;
	fma.rn.f32 	%f467, %f1727, %f1734, %f1678;
	fma.rn.f32 	%f468, %f1727, %f1733, %f1677;
	fma.rn.f32 	%f469, %f1726, %f1740, %f1676;
	fma.rn.f32 	%f470, %f1726, %f1739, %f1675;
	fma.rn.f32 	%f471, %f1726, %f1738, %f1674;
	fma.rn.f32 	%f472, %f1726, %f1737, %f1673;
	fma.rn.f32 	%f473, %f1726, %f1736, %f1672;
	fma.rn.f32 	%f474, %f1726, %f1735, %f1671;
	fma.rn.f32 	%f475, %f1726, %f1734, %f1670;
	fma.rn.f32 	%f476, %f1726, %f1733, %f1669;
	fma.rn.f32 	%f477, %f1725, %f1740, %f1668;
	fma.rn.f32 	%f478, %f1725, %f1739, %f1667;
	fma.rn.f32 	%f479, %f1725, %f1738, %f1666;
	fma.rn.f32 	%f480, %f1725, %f1737, %f1665;
	fma.rn.f32 	%f481, %f1725, %f1736, %f1664;
	fma.rn.f32 	%f482, %f1725, %f1735, %f1663;
	fma.rn.f32 	%f483, %f1725, %f1734, %f1662;
	fma.rn.f32 	%f484, %f1725, %f1733, %f1661;
	add.s64 	%rd54, %rd173, 512;
	// begin inline asm
	ld.shared.v4.f32 {%f285, %f286, %f287, %f288}, [%rd54];
	
	// end inline asm
	add.s64 	%rd55, %rd173, 640;
	// begin inline asm
	ld.shared.v4.f32 {%f289, %f290, %f291, %f292}, [%rd55];
	
	// end inline asm
	add.s64 	%rd56, %rd172, 512;
	// begin inline asm
	ld.shared.v4.f32 {%f293, %f294, %f295, %f296}, [%rd56];
	
	// end inline asm
	add.s64 	%rd57, %rd172, 576;
	// begin inline asm
	ld.shared.v4.f32 {%f297, %f298, %f299, %f300}, [%rd57];
	
	// end inline asm
	fma.rn.f32 	%f485, %f293, %f285, %f421;
	fma.rn.f32 	%f486, %f293, %f286, %f422;
	fma.rn.f32 	%f487, %f293, %f287, %f423;
	fma.rn.f32 	%f488, %f293, %f288, %f424;
	fma.rn.f32 	%f489, %f293, %f289, %f425;
	fma.rn.f32 	%f490, %f293, %f290, %f426;
	fma.rn.f32 	%f491, %f293, %f291, %f427;
	fma.rn.f32 	%f492, %f293, %f292, %f428;
	fma.rn.f32 	%f493, %f294, %f285, %f429;
	fma.rn.f32 	%f494, %f294, %f286, %f430;
	fma.rn.f32 	%f495, %f294, %f287, %f431;
	fma.rn.f32 	%f496, %f294, %f288, %f432;
	fma.rn.f32 	%f497, %f294, %f289, %f433;
	fma.rn.f32 	%f498, %f294, %f290, %f434;
	fma.rn.f32 	%f499, %f294, %f291, %f435;
	fma.rn.f32 	%f500, %f294, %f292, %f436;
	fma.rn.f32 	%f501, %f295, %f285, %f437;
	fma.rn.f32 	%f502, %f295, %f286, %f438;
	fma.rn.f32 	%f503, %f295, %f287, %f439;
	fma.rn.f32 	%f504, %f295, %f288, %f440;
	fma.rn.f32 	%f505, %f295, %f289, %f441;
	fma.rn.f32 	%f506, %f295, %f290, %f442;
	fma.rn.f32 	%f507, %f295, %f291, %f443;
	fma.rn.f32 	%f508, %f295, %f292, %f444;
	fma.rn.f32 	%f509, %f296, %f285, %f445;
	fma.rn.f32 	%f510, %f296, %f286, %f446;
	fma.rn.f32 	%f511, %f296, %f287, %f447;
	fma.rn.f32 	%f512, %f296, %f288, %f448;
	fma.rn.f32 	%f513, %f296, %f289, %f449;
	fma.rn.f32 	%f514, %f296, %f290, %f450;
	fma.rn.f32 	%f515, %f296, %f291, %f451;
	fma.rn.f32 	%f516, %f296, %f292, %f452;
	fma.rn.f32 	%f517, %f297, %f285, %f453;
	fma.rn.f32 	%f518, %f297, %f286, %f454;
	fma.rn.f32 	%f519, %f297, %f287, %f455;
	fma.rn.f32 	%f520, %f297, %f288, %f456;
	fma.rn.f32 	%f521, %f297, %f289, %f457;
	fma.rn.f32 	%f522, %f297, %f290, %f458;
	fma.rn.f32 	%f523, %f297, %f291, %f459;
	fma.rn.f32 	%f524, %f297, %f292, %f460;
	fma.rn.f32 	%f525, %f298, %f285, %f461;
	fma.rn.f32 	%f526, %f298, %f286, %f462;
	fma.rn.f32 	%f527, %f298, %f287, %f463;
	fma.rn.f32 	%f528, %f298, %f288, %f464;
	fma.rn.f32 	%f529, %f298, %f289, %f465;
	fma.rn.f32 	%f530, %f298, %f290, %f466;
	fma.rn.f32 	%f531, %f298, %f291, %f467;
	fma.rn.f32 	%f532, %f298, %f292, %f468;
	fma.rn.f32 	%f533, %f299, %f285, %f469;
	fma.rn.f32 	%f534, %f299, %f286, %f470;
	fma.rn.f32 	%f535, %f299, %f287, %f471;
	fma.rn.f32 	%f536, %f299, %f288, %f472;
	fma.rn.f32 	%f537, %f299, %f289, %f473;
	fma.rn.f32 	%f538, %f299, %f290, %f474;
	fma.rn.f32 	%f539, %f299, %f291, %f475;
	fma.rn.f32 	%f540, %f299, %f292, %f476;
	fma.rn.f32 	%f541, %f300, %f285, %f477;
	fma.rn.f32 	%f542, %f300, %f286, %f478;
	fma.rn.f32 	%f543, %f300, %f287, %f479;
	fma.rn.f32 	%f544, %f300, %f288, %f480;
	fma.rn.f32 	%f545, %f300, %f289, %f481;
	fma.rn.f32 	%f546, %f300, %f290, %f482;
	fma.rn.f32 	%f547, %f300, %f291, %f483;
	fma.rn.f32 	%f548, %f300, %f292, %f484;
	add.s64 	%rd58, %rd173, 1024;
	// begin inline asm
	ld.shared.v4.f32 {%f301, %f302, %f303, %f304}, [%rd58];
	
	// end inline asm
	add.s64 	%rd59, %rd173, 1152;
	// begin inline asm
	ld.shared.v4.f32 {%f305, %f306, %f307, %f308}, [%rd59];
	
	// end inline asm
	add.s64 	%rd60, %rd172, 1024;
	// begin inline asm
	ld.shared.v4.f32 {%f309, %f310, %f311, %f312}, [%rd60];
	
	// end inline asm
	add.s64 	%rd61, %rd172, 1088;
	// begin inline asm
	ld.shared.v4.f32 {%f313, %f314, %f315, %f316}, [%rd61];
	
	// end inline asm
	fma.rn.f32 	%f549, %f309, %f301, %f485;
	fma.rn.f32 	%f550, %f309, %f302, %f486;
	fma.rn.f32 	%f551, %f309, %f303, %f487;
	fma.rn.f32 	%f552, %f309, %f304, %f488;
	fma.rn.f32 	%f553, %f309, %f305, %f489;
	fma.rn.f32 	%f554, %f309, %f306, %f490;
	fma.rn.f32 	%f555, %f309, %f307, %f491;
	fma.rn.f32 	%f556, %f309, %f308, %f492;
	fma.rn.f32 	%f557, %f310, %f301, %f493;
	fma.rn.f32 	%f558, %f310, %f302, %f494;
	fma.rn.f32 	%f559, %f310, %f303, %f495;
	fma.rn.f32 	%f560, %f310, %f304, %f496;
	fma.rn.f32 	%f561, %f310, %f305, %f497;
	fma.rn.f32 	%f562, %f310, %f306, %f498;
	fma.rn.f32 	%f563, %f310, %f307, %f499;
	fma.rn.f32 	%f564, %f310, %f308, %f500;
	fma.rn.f32 	%f565, %f311, %f301, %f501;
	fma.rn.f32 	%f566, %f311, %f302, %f502;
	fma.rn.f32 	%f567, %f311, %f303, %f503;
	fma.rn.f32 	%f568, %f311, %f304, %f504;
	fma.rn.f32 	%f569, %f311, %f305, %f505;
	fma.rn.f32 	%f570, %f311, %f306, %f506;
	fma.rn.f32 	%f571, %f311, %f307, %f507;
	fma.rn.f32 	%f572, %f311, %f308, %f508;
	fma.rn.f32 	%f573, %f312, %f301, %f509;
	fma.rn.f32 	%f574, %f312, %f302, %f510;
	fma.rn.f32 	%f575, %f312, %f303, %f511;
	fma.rn.f32 	%f576, %f312, %f304, %f512;
	fma.rn.f32 	%f577, %f312, %f305, %f513;
	fma.rn.f32 	%f578, %f312, %f306, %f514;
	fma.rn.f32 	%f579, %f312, %f307, %f515;
	fma.rn.f32 	%f580, %f312, %f308, %f516;
	fma.rn.f32 	%f581, %f313, %f301, %f517;
	fma.rn.f32 	%f582, %f313, %f302, %f518;
	fma.rn.f32 	%f583, %f313, %f303, %f519;
	fma.rn.f32 	%f584, %f313, %f304, %f520;
	fma.rn.f32 	%f585, %f313, %f305, %f521;
	fma.rn.f32 	%f586, %f313, %f306, %f522;
	fma.rn.f32 	%f587, %f313, %f307, %f523;
	fma.rn.f32 	%f588, %f313, %f308, %f524;
	fma.rn.f32 	%f589, %f314, %f301, %f525;
	fma.rn.f32 	%f590, %f314, %f302, %f526;
	fma.rn.f32 	%f591, %f314, %f303, %f527;
	fma.rn.f32 	%f592, %f314, %f304, %f528;
	fma.rn.f32 	%f593, %f314, %f305, %f529;
	fma.rn.f32 	%f594, %f314, %f306, %f530;
	fma.rn.f32 	%f595, %f314, %f307, %f531;
	fma.rn.f32 	%f596, %f314, %f308, %f532;
	fma.rn.f32 	%f597, %f315, %f301, %f533;
	fma.rn.f32 	%f598, %f315, %f302, %f534;
	fma.rn.f32 	%f599, %f315, %f303, %f535;
	fma.rn.f32 	%f600, %f315, %f304, %f536;
	fma.rn.f32 	%f601, %f315, %f305, %f537;
	fma.rn.f32 	%f602, %f315, %f306, %f538;
	fma.rn.f32 	%f603, %f315, %f307, %f539;
	fma.rn.f32 	%f604, %f315, %f308, %f540;
	fma.rn.f32 	%f605, %f316, %f301, %f541;
	fma.rn.f32 	%f606, %f316, %f302, %f542;
	fma.rn.f32 	%f607, %f316, %f303, %f543;
	fma.rn.f32 	%f608, %f316, %f304, %f544;
	fma.rn.f32 	%f609, %f316, %f305, %f545;
	fma.rn.f32 	%f610, %f316, %f306, %f546;
	fma.rn.f32 	%f611, %f316, %f307, %f547;
	fma.rn.f32 	%f612, %f316, %f308, %f548;
	add.s64 	%rd62, %rd173, 1536;
	// begin inline asm
	ld.shared.v4.f32 {%f317, %f318, %f319, %f320}, [%rd62];
	
	// end inline asm
	add.s64 	%rd63, %rd173, 1664;
	// begin inline asm
	ld.shared.v4.f32 {%f321, %f322, %f323, %f324}, [%rd63];
	
	// end inline asm
	add.s64 	%rd64, %rd172, 1536;
	// begin inline asm
	ld.shared.v4.f32 {%f325, %f326, %f327, %f328}, [%rd64];
	
	// end inline asm
	add.s64 	%rd65, %rd172, 1600;
	// begin inline asm
	ld.shared.v4.f32 {%f329, %f330, %f331, %f332}, [%rd65];
	
	// end inline asm
	fma.rn.f32 	%f613, %f325, %f317, %f549;
	fma.rn.f32 	%f614, %f325, %f318, %f550;
	fma.rn.f32 	%f615, %f325, %f319, %f551;
	fma.rn.f32 	%f616, %f325, %f320, %f552;
	fma.rn.f32 	%f617, %f325, %f321, %f553;
	fma.rn.f32 	%f618, %f325, %f322, %f554;
	fma.rn.f32 	%f619, %f325, %f323, %f555;
	fma.rn.f32 	%f620, %f325, %f324, %f556;
	fma.rn.f32 	%f621, %f326, %f317, %f557;
	fma.rn.f32 	%f622, %f326, %f318, %f558;
	fma.rn.f32 	%f623, %f326, %f319, %f559;
	fma.rn.f32 	%f624, %f326, %f320, %f560;
	fma.rn.f32 	%f625, %f326, %f321, %f561;
	fma.rn.f32 	%f626, %f326, %f322, %f562;
	fma.rn.f32 	%f627, %f326, %f323, %f563;
	fma.rn.f32 	%f628, %f326, %f324, %f564;
	fma.rn.f32 	%f629, %f327, %f317, %f565;
	fma.rn.f32 	%f630, %f327, %f318, %f566;
	fma.rn.f32 	%f631, %f327, %f319, %f567;
	fma.rn.f32 	%f632, %f327, %f320, %f568;
	fma.rn.f32 	%f633, %f327, %f321, %f569;
	fma.rn.f32 	%f634, %f327, %f322, %f570;
	fma.rn.f32 	%f635, %f327, %f323, %f571;
	fma.rn.f32 	%f636, %f327, %f324, %f572;
	fma.rn.f32 	%f637, %f328, %f317, %f573;
	fma.rn.f32 	%f638, %f328, %f318, %f574;
	fma.rn.f32 	%f639, %f328, %f319, %f575;
	fma.rn.f32 	%f640, %f328, %f320, %f576;
	fma.rn.f32 	%f641, %f328, %f321, %f577;
	fma.rn.f32 	%f642, %f328, %f322, %f578;
	fma.rn.f32 	%f643, %f328, %f323, %f579;
	fma.rn.f32 	%f644, %f328, %f324, %f580;
	fma.rn.f32 	%f645, %f329, %f317, %f581;
	fma.rn.f32 	%f646, %f329, %f318, %f582;
	fma.rn.f32 	%f647, %f329, %f319, %f583;
	fma.rn.f32 	%f648, %f329, %f320, %f584;
	fma.rn.f32 	%f649, %f329, %f321, %f585;
	fma.rn.f32 	%f650, %f329, %f322, %f586;
	fma.rn.f32 	%f651, %f329, %f323, %f587;
	fma.rn.f32 	%f652, %f329, %f324, %f588;
	fma.rn.f32 	%f653, %f330, %f317, %f589;
	fma.rn.f32 	%f654, %f330, %f318, %f590;
	fma.rn.f32 	%f655, %f330, %f319, %f591;
	fma.rn.f32 	%f656, %f330, %f320, %f592;
	fma.rn.f32 	%f657, %f330, %f321, %f593;
	fma.rn.f32 	%f658, %f330, %f322, %f594;
	fma.rn.f32 	%f659, %f330, %f323, %f595;
	fma.rn.f32 	%f660, %f330, %f324, %f596;
	fma.rn.f32 	%f661, %f331, %f317, %f597;
	fma.rn.f32 	%f662, %f331, %f318, %f598;
	fma.rn.f32 	%f663, %f331, %f319, %f599;
	fma.rn.f32 	%f664, %f331, %f320, %f600;
	fma.rn.f32 	%f665, %f331, %f321, %f601;
	fma.rn.f32 	%f666, %f331, %f322, %f602;
	fma.rn.f32 	%f667, %f331, %f323, %f603;
	fma.rn.f32 	%f668, %f331, %f324, %f604;
	fma.rn.f32 	%f669, %f332, %f317, %f605;
	fma.rn.f32 	%f670, %f332, %f318, %f606;
	fma.rn.f32 	%f671, %f332, %f319, %f607;
	fma.rn.f32 	%f672, %f332, %f320, %f608;
	fma.rn.f32 	%f673, %f332, %f321, %f609;
	fma.rn.f32 	%f674, %f332, %f322, %f610;
	fma.rn.f32 	%f675, %f332, %f323, %f611;
	fma.rn.f32 	%f676, %f332, %f324, %f612;
	add.s64 	%rd66, %rd173, 2048;
	// begin inline asm
	ld.shared.v4.f32 {%f333, %f334, %f335, %f336}, [%rd66];
	
	// end inline asm
	add.s64 	%rd67, %rd173, 2176;
	// begin inline asm
	ld.shared.v4.f32 {%f337, %f338, %f339, %f340}, [%rd67];
	
	// end inline asm
	add.s64 	%rd68, %rd172, 2048;
	// begin inline asm
	ld.shared.v4.f32 {%f341, %f342, %f343, %f344}, [%rd68];
	
	// end inline asm
	add.s64 	%rd69, %rd172, 2112;
	// begin inline asm
	ld.shared.v4.f32 {%f345, %f346, %f347, %f348}, [%rd69];
	
	// end inline asm
	fma.rn.f32 	%f677, %f341, %f333, %f613;
	fma.rn.f32 	%f678, %f341, %f334, %f614;
	fma.rn.f32 	%f679, %f341, %f335, %f615;
	fma.rn.f32 	%f680, %f341, %f336, %f616;
	fma.rn.f32 	%f681, %f341, %f337, %f617;
	fma.rn.f32 	%f682, %f341, %f338, %f618;
	fma.rn.f32 	%f683, %f341, %f339, %f619;
	fma.rn.f32 	%f684, %f341, %f340, %f620;
	fma.rn.f32 	%f685, %f342, %f333, %f621;
	fma.rn.f32 	%f686, %f342, %f334, %f622;
	fma.rn.f32 	%f687, %f342, %f335, %f623;
	fma.rn.f32 	%f688, %f342, %f336, %f624;
	fma.rn.f32 	%f689, %f342, %f337, %f625;
	fma.rn.f32 	%f690, %f342, %f338, %f626;
	fma.rn.f32 	%f691, %f342, %f339, %f627;
	fma.rn.f32 	%f692, %f342, %f340, %f628;
	fma.rn.f32 	%f693, %f343, %f333, %f629;
	fma.rn.f32 	%f694, %f343, %f334, %f630;
	fma.rn.f32 	%f695, %f343, %f335, %f631;
	fma.rn.f32 	%f696, %f343, %f336, %f632;
	fma.rn.f32 	%f697, %f343, %f337, %f633;
	fma.rn.f32 	%f698, %f343, %f338, %f634;
	fma.rn.f32 	%f699, %f343, %f339, %f635;
	fma.rn.f32 	%f700, %f343, %f340, %f636;
	fma.rn.f32 	%f701, %f344, %f333, %f637;
	fma.rn.f32 	%f702, %f344, %f334, %f638;
	fma.rn.f32 	%f703, %f344, %f335, %f639;
	fma.rn.f32 	%f704, %f344, %f336, %f640;
	fma.rn.f32 	%f705, %f344, %f337, %f641;
	fma.rn.f32 	%f706, %f344, %f338, %f642;
	fma.rn.f32 	%f707, %f344, %f339, %f643;
	fma.rn.f32 	%f708, %f344, %f340, %f644;
	fma.rn.f32 	%f709, %f345, %f333, %f645;
	fma.rn.f32 	%f710, %f345, %f334, %f646;
	fma.rn.f32 	%f711, %f345, %f335, %f647;
	fma.rn.f32 	%f712, %f345, %f336, %f648;
	fma.rn.f32 	%f713, %f345, %f337, %f649;
	fma.rn.f32 	%f714, %f345, %f338, %f650;
	fma.rn.f32 	%f715, %f345, %f339, %f651;
	fma.rn.f32 	%f716, %f345, %f340, %f652;
	fma.rn.f32 	%f717, %f346, %f333, %f653;
	fma.rn.f32 	%f718, %f346, %f334, %f654;
	fma.rn.f32 	%f719, %f346, %f335, %f655;
	fma.rn.f32 	%f720, %f346, %f336, %f656;
	fma.rn.f32 	%f721, %f346, %f337, %f657;
	fma.rn.f32 	%f722, %f346, %f338, %f658;
	fma.rn.f32 	%f723, %f346, %f339, %f659;
	fma.rn.f32 	%f724, %f346, %f340, %f660;
	fma.rn.f32 	%f725, %f347, %f333, %f661;
	fma.rn.f32 	%f726, %f347, %f334, %f662;
	fma.rn.f32 	%f727, %f347, %f335, %f663;
	fma.rn.f32 	%f728, %f347, %f336, %f664;
	fma.rn.f32 	%f729, %f347, %f337, %f665;
	fma.rn.f32 	%f730, %f347, %f338, %f666;
	fma.rn.f32 	%f731, %f347, %f339, %f667;
	fma.rn.f32 	%f732, %f347, %f340, %f668;
	fma.rn.f32 	%f733, %f348, %f333, %f669;
	fma.rn.f32 	%f734, %f348, %f334, %f670;
	fma.rn.f32 	%f735, %f348, %f335, %f671;
	fma.rn.f32 	%f736, %f348, %f336, %f672;
	fma.rn.f32 	%f737, %f348, %f337, %f673;
	fma.rn.f32 	%f738, %f348, %f338, %f674;
	fma.rn.f32 	%f739, %f348, %f339, %f675;
	fma.rn.f32 	%f740, %f348, %f340, %f676;
	add.s64 	%rd70, %rd173, 2560;
	// begin inline asm
	ld.shared.v4.f32 {%f349, %f350, %f351, %f352}, [%rd70];
	
	// end inline asm
	add.s64 	%rd71, %rd173, 2688;
	// begin inline asm
	ld.shared.v4.f32 {%f353, %f354, %f355, %f356}, [%rd71];
	
	// end inline asm
	add.s64 	%rd72, %rd172, 2560;
	// begin inline asm
	ld.shared.v4.f32 {%f357, %f358, %f359, %f360}, [%rd72];
	
	// end inline asm
	add.s64 	%rd73, %rd172, 2624;
	// begin inline asm
	ld.shared.v4.f32 {%f361, %f362, %f363, %f364}, [%rd73];
	
	// end inline asm
	fma.rn.f32 	%f741, %f357, %f349, %f677;
	fma.rn.f32 	%f742, %f357, %f350, %f678;
	fma.rn.f32 	%f743, %f357, %f351, %f679;
	fma.rn.f32 	%f744, %f357, %f352, %f680;
	fma.rn.f32 	%f745, %f357, %f353, %f681;
	fma.rn.f32 	%f746, %f357, %f354, %f682;
	fma.rn.f32 	%f747, %f357, %f355, %f683;
	fma.rn.f32 	%f748, %f357, %f356, %f684;
	fma.rn.f32 	%f749, %f358, %f349, %f685;
	fma.rn.f32 	%f750, %f358, %f350, %f686;
	fma.rn.f32 	%f751, %f358, %f351, %f687;
	fma.rn.f32 	%f752, %f358, %f352, %f688;
	fma.rn.f32 	%f753, %f358, %f353, %f689;
	fma.rn.f32 	%f754, %f358, %f354, %f690;
	fma.rn.f32 	%f755, %f358, %f355, %f691;
	fma.rn.f32 	%f756, %f358, %f356, %f692;
	fma.rn.f32 	%f757, %f359, %f349, %f693;
	fma.rn.f32 	%f758, %f359, %f350, %f694;
	fma.rn.f32 	%f759, %f359, %f351, %f695;
	fma.rn.f32 	%f760, %f359, %f352, %f696;
	fma.rn.f32 	%f761, %f359, %f353, %f697;
	fma.rn.f32 	%f762, %f359, %f354, %f698;
	fma.rn.f32 	%f763, %f359, %f355, %f699;
	fma.rn.f32 	%f764, %f359, %f356, %f700;
	fma.rn.f32 	%f765, %f360, %f349, %f701;
	fma.rn.f32 	%f766, %f360, %f350, %f702;
	fma.rn.f32 	%f767, %f360, %f351, %f703;
	fma.rn.f32 	%f768, %f360, %f352, %f704;
	fma.rn.f32 	%f769, %f360, %f353, %f705;
	fma.rn.f32 	%f770, %f360, %f354, %f706;
	fma.rn.f32 	%f771, %f360, %f355, %f707;
	fma.rn.f32 	%f772, %f360, %f356, %f708;
	fma.rn.f32 	%f773, %f361, %f349, %f709;
	fma.rn.f32 	%f774, %f361, %f350, %f710;
	fma.rn.f32 	%f775, %f361, %f351, %f711;
	fma.rn.f32 	%f776, %f361, %f352, %f712;
	fma.rn.f32 	%f777, %f361, %f353, %f713;
	fma.rn.f32 	%f778, %f361, %f354, %f714;
	fma.rn.f32 	%f779, %f361, %f355, %f715;
	fma.rn.f32 	%f780, %f361, %f356, %f716;
	fma.rn.f32 	%f781, %f362, %f349, %f717;
	fma.rn.f32 	%f782, %f362, %f350, %f718;
	fma.rn.f32 	%f783, %f362, %f351, %f719;
	fma.rn.f32 	%f784, %f362, %f352, %f720;
	fma.rn.f32 	%f785, %f362, %f353, %f721;
	fma.rn.f32 	%f786, %f362, %f354, %f722;
	fma.rn.f32 	%f787, %f362, %f355, %f723;
	fma.rn.f32 	%f788, %f362, %f356, %f724;
	fma.rn.f32 	%f789, %f363, %f349, %f725;
	fma.rn.f32 	%f790, %f363, %f350, %f726;
	fma.rn.f32 	%f791, %f363, %f351, %f727;
	fma.rn.f32 	%f792, %f363, %f352, %f728;
	fma.rn.f32 	%f793, %f363, %f353, %f729;
	fma.rn.f32 	%f794, %f363, %f354, %f730;
	fma.rn.f32 	%f795, %f363, %f355, %f731;
	fma.rn.f32 	%f796, %f363, %f356, %f732;
	fma.rn.f32 	%f797, %f364, %f349, %f733;
	fma.rn.f32 	%f798, %f364, %f350, %f734;
	fma.rn.f32 	%f799, %f364, %f351, %f735;
	fma.rn.f32 	%f800, %f364, %f352, %f736;
	fma.rn.f32 	%f801, %f364, %f353, %f737;
	fma.rn.f32 	%f802, %f364, %f354, %f738;
	fma.rn.f32 	%f803, %f364, %f355, %f739;
	fma.rn.f32 	%f804, %f364, %f356, %f740;
	add.s64 	%rd74, %rd173, 3072;
	// begin inline asm
	ld.shared.v4.f32 {%f365, %f366, %f367, %f368}, [%rd74];
	
	// end inline asm
	add.s64 	%rd75, %rd173, 3200;
	// begin inline asm
	ld.shared.v4.f32 {%f369, %f370, %f371, %f372}, [%rd75];
	
	// end inline asm
	add.s64 	%rd76, %rd172, 3072;
	// begin inline asm
	ld.shared.v4.f32 {%f373, %f374, %f375, %f376}, [%rd76];
	
	// end inline asm
	add.s64 	%rd77, %rd172, 3136;
	// begin inline asm
	ld.shared.v4.f32 {%f377, %f378, %f379, %f380}, [%rd77];
	
	// end inline asm
	fma.rn.f32 	%f805, %f373, %f365, %f741;
	fma.rn.f32 	%f806, %f373, %f366, %f742;
	fma.rn.f32 	%f807, %f373, %f367, %f743;
	fma.rn.f32 	%f808, %f373, %f368, %f744;
	fma.rn.f32 	%f809, %f373, %f369, %f745;
	fma.rn.f32 	%f810, %f373, %f370, %f746;
	fma.rn.f32 	%f811, %f373, %f371, %f747;
	fma.rn.f32 	%f812, %f373, %f372, %f748;
	fma.rn.f32 	%f813, %f374, %f365, %f749;
	fma.rn.f32 	%f814, %f374, %f366, %f750;
	fma.rn.f32 	%f815, %f374, %f367, %f751;
	fma.rn.f32 	%f816, %f374, %f368, %f752;
	fma.rn.f32 	%f817, %f374, %f369, %f753;
	fma.rn.f32 	%f818, %f374, %f370, %f754;
	fma.rn.f32 	%f819, %f374, %f371, %f755;
	fma.rn.f32 	%f820, %f374, %f372, %f756;
	fma.rn.f32 	%f821, %f375, %f365, %f757;
	fma.rn.f32 	%f822, %f375, %f366, %f758;
	fma.rn.f32 	%f823, %f375, %f367, %f759;
	fma.rn.f32 	%f824, %f375, %f368, %f760;
	fma.rn.f32 	%f825, %f375, %f369, %f761;
	fma.rn.f32 	%f826, %f375, %f370, %f762;
	fma.rn.f32 	%f827, %f375, %f371, %f763;
	fma.rn.f32 	%f828, %f375, %f372, %f764;
	fma.rn.f32 	%f829, %f376, %f365, %f765;
	fma.rn.f32 	%f830, %f376, %f366, %f766;
	fma.rn.f32 	%f831, %f376, %f367, %f767;
	fma.rn.f32 	%f832, %f376, %f368, %f768;
	fma.rn.f32 	%f833, %f376, %f369, %f769;
	fma.rn.f32 	%f834, %f376, %f370, %f770;
	fma.rn.f32 	%f835, %f376, %f371, %f771;
	fma.rn.f32 	%f836, %f376, %f372, %f772;
	fma.rn.f32 	%f837, %f377, %f365, %f773;
	fma.rn.f32 	%f838, %f377, %f366, %f774;
	fma.rn.f32 	%f839, %f377, %f367, %f775;
	fma.rn.f32 	%f840, %f377, %f368, %f776;
	fma.rn.f32 	%f841, %f377, %f369, %f777;
	fma.rn.f32 	%f842, %f377, %f370, %f778;
	fma.rn.f32 	%f843, %f377, %f371, %f779;
	fma.rn.f32 	%f844, %f377, %f372, %f780;
	fma.rn.f32 	%f845, %f378, %f365, %f781;
	fma.rn.f32 	%f846, %f378, %f366, %f782;
	fma.rn.f32 	%f847, %f378, %f367, %f783;
	fma.rn.f32 	%f848, %f378, %f368, %f784;
	fma.rn.f32 	%f849, %f378, %f369, %f785;
	fma.rn.f32 	%f850, %f378, %f370, %f786;
	fma.rn.f32 	%f851, %f378, %f371, %f787;
	fma.rn.f32 	%f852, %f378, %f372, %f788;
	fma.rn.f32 	%f853, %f379, %f365, %f789;
	fma.rn.f32 	%f854, %f379, %f366, %f790;
	fma.rn.f32 	%f855, %f379, %f367, %f791;
	fma.rn.f32 	%f856, %f379, %f368, %f792;
	fma.rn.f32 	%f857, %f379, %f369, %f793;
	fma.rn.f32 	%f858, %f379, %f370, %f794;
	fma.rn.f32 	%f859, %f379, %f371, %f795;
	fma.rn.f32 	%f860, %f379, %f372, %f796;
	fma.rn.f32 	%f861, %f380, %f365, %f797;
	fma.rn.f32 	%f862, %f380, %f366, %f798;
	fma.rn.f32 	%f863, %f380, %f367, %f799;
	fma.rn.f32 	%f864, %f380, %f368, %f800;
	fma.rn.f32 	%f865, %f380, %f369, %f801;
	fma.rn.f32 	%f866, %f380, %f370, %f802;
	fma.rn.f32 	%f867, %f380, %f371, %f803;
	fma.rn.f32 	%f868, %f380, %f372, %f804;
	add.s64 	%rd78, %rd173, 3584;
	// begin inline asm
	ld.shared.v4.f32 {%f381, %f382, %f383, %f384}, [%rd78];
	
	// end inline asm
	add.s64 	%rd79, %rd173, 3712;
	// begin inline asm
	ld.shared.v4.f32 {%f385, %f386, %f387, %f388}, [%rd79];
	
	// end inline asm
	add.s64 	%rd80, %rd172, 3584;
	// begin inline asm
	ld.shared.v4.f32 {%f389, %f390, %f391, %f392}, [%rd80];
	
	// end inline asm
	add.s64 	%rd81, %rd172, 3648;
	// begin inline asm
	ld.shared.v4.f32 {%f393, %f394, %f395, %f396}, [%rd81];
	
	// end inline asm
	fma.rn.f32 	%f1724, %f389, %f381, %f805;
	fma.rn.f32 	%f1723, %f389, %f382, %f806;
	fma.rn.f32 	%f1722, %f389, %f383, %f807;
	fma.rn.f32 	%f1721, %f389, %f384, %f808;
	st.local.v4.f32 	[%rd1], {%f1724, %f1723, %f1722, %f1721};
	fma.rn.f32 	%f1720, %f389, %f385, %f809;
	fma.rn.f32 	%f1719, %f389, %f386, %f810;
	fma.rn.f32 	%f1718, %f389, %f387, %f811;
	fma.rn.f32 	%f1717, %f389, %f388, %f812;
	st.local.v4.f32 	[%rd1+16], {%f1720, %f1719, %f1718, %f1717};
	fma.rn.f32 	%f1716, %f390, %f381, %f813;
	fma.rn.f32 	%f1715, %f390, %f382, %f814;
	fma.rn.f32 	%f1714, %f390, %f383, %f815;
	fma.rn.f32 	%f1713, %f390, %f384, %f816;
	st.local.v4.f32 	[%rd1+32], {%f1716, %f1715, %f1714, %f1713};
	fma.rn.f32 	%f1712, %f390, %f385, %f817;
	fma.rn.f32 	%f1711, %f390, %f386, %f818;
	fma.rn.f32 	%f1710, %f390, %f387, %f819;
	fma.rn.f32 	%f1709, %f390, %f388, %f820;
	st.local.v4.f32 	[%rd1+48], {%f1712, %f1711, %f1710, %f1709};
	fma.rn.f32 	%f1708, %f391, %f381, %f821;
	fma.rn.f32 	%f1707, %f391, %f382, %f822;
	fma.rn.f32 	%f1706, %f391, %f383, %f823;
	fma.rn.f32 	%f1705, %f391, %f384, %f824;
	st.local.v4.f32 	[%rd1+64], {%f1708, %f1707, %f1706, %f1705};
	fma.rn.f32 	%f1704, %f391, %f385, %f825;
	fma.rn.f32 	%f1703, %f391, %f386, %f826;
	fma.rn.f32 	%f1702, %f391, %f387, %f827;
	fma.rn.f32 	%f1701, %f391, %f388, %f828;
	st.local.v4.f32 	[%rd1+80], {%f1704, %f1703, %f1702, %f1701};
	fma.rn.f32 	%f1700, %f392, %f381, %f829;
	fma.rn.f32 	%f1699, %f392, %f382, %f830;
	fma.rn.f32 	%f1698, %f392, %f383, %f831;
	fma.rn.f32 	%f1697, %f392, %f384, %f832;
	st.local.v4.f32 	[%rd1+96], {%f1700, %f1699, %f1698, %f1697};
	fma.rn.f32 	%f1696, %f392, %f385, %f833;
	fma.rn.f32 	%f1695, %f392, %f386, %f834;
	fma.rn.f32 	%f1694, %f392, %f387, %f835;
	fma.rn.f32 	%f1693, %f392, %f388, %f836;
	st.local.v4.f32 	[%rd1+112], {%f1696, %f1695, %f1694, %f1693};
	fma.rn.f32 	%f1692, %f393, %f381, %f837;
	fma.rn.f32 	%f1691, %f393, %f382, %f838;
	fma.rn.f32 	%f1690, %f393, %f383, %f839;
	fma.rn.f32 	%f1689, %f393, %f384, %f840;
	st.local.v4.f32 	[%rd1+128], {%f1692, %f1691, %f1690, %f1689};
	fma.rn.f32 	%f1688, %f393, %f385, %f841;
	fma.rn.f32 	%f1687, %f393, %f386, %f842;
	fma.rn.f32 	%f1686, %f393, %f387, %f843;
	fma.rn.f32 	%f1685, %f393, %f388, %f844;
	st.local.v4.f32 	[%rd1+144], {%f1688, %f1687, %f1686, %f1685};
	fma.rn.f32 	%f1684, %f394, %f381, %f845;
	fma.rn.f32 	%f1683, %f394, %f382, %f846;
	fma.rn.f32 	%f1682, %f394, %f383, %f847;
	fma.rn.f32 	%f1681, %f394, %f384, %f848;
	st.local.v4.f32 	[%rd1+160], {%f1684, %f1683, %f1682, %f1681};
	fma.rn.f32 	%f1680, %f394, %f385, %f849;
	fma.rn.f32 	%f1679, %f394, %f386, %f850;
	fma.rn.f32 	%f1678, %f394, %f387, %f851;
	fma.rn.f32 	%f1677, %f394, %f388, %f852;
	st.local.v4.f32 	[%rd1+176], {%f1680, %f1679, %f1678, %f1677};
	fma.rn.f32 	%f1676, %f395, %f381, %f853;
	fma.rn.f32 	%f1675, %f395, %f382, %f854;
	fma.rn.f32 	%f1674, %f395, %f383, %f855;
	fma.rn.f32 	%f1673, %f395, %f384, %f856;
	st.local.v4.f32 	[%rd1+192], {%f1676, %f1675, %f1674, %f1673};
	fma.rn.f32 	%f1672, %f395, %f385, %f857;
	fma.rn.f32 	%f1671, %f395, %f386, %f858;
	fma.rn.f32 	%f1670, %f395, %f387, %f859;
	fma.rn.f32 	%f1669, %f395, %f388, %f860;
	st.local.v4.f32 	[%rd1+208], {%f1672, %f1671, %f1670, %f1669};
	fma.rn.f32 	%f1668, %f396, %f381, %f861;
	fma.rn.f32 	%f1667, %f396, %f382, %f862;
	fma.rn.f32 	%f1666, %f396, %f383, %f863;
	fma.rn.f32 	%f1665, %f396, %f384, %f864;
	st.local.v4.f32 	[%rd1+224], {%f1668, %f1667, %f1666, %f1665};
	fma.rn.f32 	%f1664, %f396, %f385, %f865;
	fma.rn.f32 	%f1663, %f396, %f386, %f866;
	fma.rn.f32 	%f1662, %f396, %f387, %f867;
	fma.rn.f32 	%f1661, %f396, %f388, %f868;
	st.local.v4.f32 	[%rd1+240], {%f1664, %f1663, %f1662, %f1661};
	// begin inline asm
	st.shared.f32 [%rd168], %f397;

	// end inline asm
	add.s64 	%rd83, %rd168, 512;
	// begin inline asm
	st.shared.f32 [%rd83], %f398;

	// end inline asm
	add.s64 	%rd84, %rd168, 1024;
	// begin inline asm
	st.shared.f32 [%rd84], %f399;

	// end inline asm
	add.s64 	%rd85, %rd168, 1536;
	// begin inline asm
	st.shared.f32 [%rd85], %f400;

	// end inline asm
	// begin inline asm
	st.shared.v4.f32 [%rd169], {%f401, %f402, %f403, %f404};
	
	// end inline asm
	bar.sync 	0;
	xor.b64  	%rd172, %rd172, 4096;
	xor.b64  	%rd173, %rd173, 4096;
	// begin inline asm
	ld.shared.v4.f32 {%f1732, %f1731, %f1730, %f1729}, [%rd172];
	
	// end inline asm
	add.s64 	%rd88, %rd172, 64;
	// begin inline asm
	ld.shared.v4.f32 {%f1728, %f1727, %f1726, %f1725}, [%rd88];
	
	// end inline asm
	// begin inline asm
	ld.shared.v4.f32 {%f1740, %f1739, %f1738, %f1737}, [%rd173];
	
	// end inline asm
	add.s64 	%rd90, %rd173, 128;
	// begin inline asm
	ld.shared.v4.f32 {%f1736, %f1735, %f1734, %f1733}, [%rd90];
	
	// end inline asm
	add.s32 	%r18, %r123, 1;
	setp.ne.s32 	%p8, %r123, %r11;
	mov.u32 	%r123, %r18;
	@%p8 bra 	$L__BB0_2;
$L__BB0_3:
	fma.rn.f32 	%f981, %f1732, %f1740, %f1724;
	fma.rn.f32 	%f982, %f1732, %f1739, %f1723;
	fma.rn.f32 	%f983, %f1732, %f1738, %f1722;
	fma.rn.f32 	%f984, %f1732, %f1737, %f1721;
	fma.rn.f32 	%f985, %f1732, %f1736, %f1720;
	fma.rn.f32 	%f986, %f1732, %f1735, %f1719;
	fma.rn.f32 	%f987, %f1732, %f1734, %f1718;
	fma.rn.f32 	%f988, %f1732, %f1733, %f1717;
	fma.rn.f32 	%f989, %f1731, %f1740, %f1716;
	fma.rn.f32 	%f990, %f1731, %f1739, %f1715;
	fma.rn.f32 	%f991, %f1731, %f1738, %f1714;
	fma.rn.f32 	%f992, %f1731, %f1737, %f1713;
	fma.rn.f32 	%f993, %f1731, %f1736, %f1712;
	fma.rn.f32 	%f994, %f1731, %f1735, %f1711;
	fma.rn.f32 	%f995, %f1731, %f1734, %f1710;
	fma.rn.f32 	%f996, %f1731, %f1733, %f1709;
	fma.rn.f32 	%f997, %f1730, %f1740, %f1708;
	fma.rn.f32 	%f998, %f1730, %f1739, %f1707;
	fma.rn.f32 	%f999, %f1730, %f1738, %f1706;
	fma.rn.f32 	%f1000, %f1730, %f1737, %f1705;
	fma.rn.f32 	%f1001, %f1730, %f1736, %f1704;
	fma.rn.f32 	%f1002, %f1730, %f1735, %f1703;
	fma.rn.f32 	%f1003, %f1730, %f1734, %f1702;
	fma.rn.f32 	%f1004, %f1730, %f1733, %f1701;
	fma.rn.f32 	%f1005, %f1729, %f1740, %f1700;
	fma.rn.f32 	%f1006, %f1729, %f1739, %f1699;
	fma.rn.f32 	%f1007, %f1729, %f1738, %f1698;
	fma.rn.f32 	%f1008, %f1729, %f1737, %f1697;
	fma.rn.f32 	%f1009, %f1729, %f1736, %f1696;
	fma.rn.f32 	%f1010, %f1729, %f1735, %f1695;
	fma.rn.f32 	%f1011, %f1729, %f1734, %f1694;
	fma.rn.f32 	%f1012, %f1729, %f1733, %f1693;
	fma.rn.f32 	%f1013, %f1728, %f1740, %f1692;
	fma.rn.f32 	%f1014, %f1728, %f1739, %f1691;
	fma.rn.f32 	%f1015, %f1728, %f1738, %f1690;
	fma.rn.f32 	%f1016, %f1728, %f1737, %f1689;
	fma.rn.f32 	%f1017, %f1728, %f1736, %f1688;
	fma.rn.f32 	%f1018, %f1728, %f1735, %f1687;
	fma.rn.f32 	%f1019, %f1728, %f1734, %f1686;
	fma.rn.f32 	%f1020, %f1728, %f1733, %f1685;
	fma.rn.f32 	%f1021, %f1727, %f1740, %f1684;
	fma.rn.f32 	%f1022, %f1727, %f1739, %f1683;
	fma.rn.f32 	%f1023, %f1727, %f1738, %f1682;
	fma.rn.f32 	%f1024, %f1727, %f1737, %f1681;
	fma.rn.f32 	%f1025, %f1727, %f1736, %f1680;
	fma.rn.f32 	%f1026, %f1727, %f1735, %f1679;
	fma.rn.f32 	%f1027, %f1727, %f1734, %f1678;
	fma.rn.f32 	%f1028, %f1727, %f1733, %f1677;
	fma.rn.f32 	%f1029, %f1726, %f1740, %f1676;
	fma.rn.f32 	%f1030, %f1726, %f1739, %f1675;
	fma.rn.f32 	%f1031, %f1726, %f1738, %f1674;
	fma.rn.f32 	%f1032, %f1726, %f1737, %f1673;
	fma.rn.f32 	%f1033, %f1726, %f1736, %f1672;
	fma.rn.f32 	%f1034, %f1726, %f1735, %f1671;
	fma.rn.f32 	%f1035, %f1726, %f1734, %f1670;
	fma.rn.f32 	%f1036, %f1726, %f1733, %f1669;
	fma.rn.f32 	%f1037, %f1725, %f1740, %f1668;
	fma.rn.f32 	%f1038, %f1725, %f1739, %f1667;
	fma.rn.f32 	%f1039, %f1725, %f1738, %f1666;
	fma.rn.f32 	%f1040, %f1725, %f1737, %f1665;
	fma.rn.f32 	%f1041, %f1725, %f1736, %f1664;
	fma.rn.f32 	%f1042, %f1725, %f1735, %f1663;
	fma.rn.f32 	%f1043, %f1725, %f1734, %f1662;
	fma.rn.f32 	%f1044, %f1725, %f1733, %f1661;
	add.s64 	%rd91, %rd173, 512;
	// begin inline asm
	ld.shared.v4.f32 {%f869, %f870, %f871, %f872}, [%rd91];
	
	// end inline asm
	add.s64 	%rd92, %rd173, 640;
	// begin inline asm
	ld.shared.v4.f32 {%f873, %f874, %f875, %f876}, [%rd92];
	
	// end inline asm
	add.s64 	%rd93, %rd172, 512;
	// begin inline asm
	ld.shared.v4.f32 {%f877, %f878, %f879, %f880}, [%rd93];
	
	// end inline asm
	add.s64 	%rd94, %rd172, 576;
	// begin inline asm
	ld.shared.v4.f32 {%f881, %f882, %f883, %f884}, [%rd94];
	
	// end inline asm
	fma.rn.f32 	%f1045, %f877, %f869, %f981;
	fma.rn.f32 	%f1046, %f877, %f870, %f982;
	fma.rn.f32 	%f1047, %f877, %f871, %f983;
	fma.rn.f32 	%f1048, %f877, %f872, %f984;
	fma.rn.f32 	%f1049, %f877, %f873, %f985;
	fma.rn.f32 	%f1050, %f877, %f874, %f986;
	fma.rn.f32 	%f1051, %f877, %f875, %f987;
	fma.rn.f32 	%f1052, %f877, %f876, %f988;
	fma.rn.f32 	%f1053, %f878, %f869, %f989;
	fma.rn.f32 	%f1054, %f878, %f870, %f990;
	fma.rn.f32 	%f1055, %f878, %f871, %f991;
	fma.rn.f32 	%f1056, %f878, %f872, %f992;
	fma.rn.f32 	%f1057, %f878, %f873, %f993;
	fma.rn.f32 	%f1058, %f878, %f874, %f994;
	fma.rn.f32 	%f1059, %f878, %f875, %f995;
	fma.rn.f32 	%f1060, %f878, %f876, %f996;
	fma.rn.f32 	%f1061, %f879, %f869, %f997;
	fma.rn.f32 	%f1062, %f879, %f870, %f998;
	fma.rn.f32 	%f1063, %f879, %f871, %f999;
	fma.rn.f32 	%f1064, %f879, %f872, %f1000;
	fma.rn.f32 	%f1065, %f879, %f873, %f1001;
	fma.rn.f32 	%f1066, %f879, %f874, %f1002;
	fma.rn.f32 	%f1067, %f879, %f875, %f1003;
	fma.rn.f32 	%f1068, %f879, %f876, %f1004;
	fma.rn.f32 	%f1069, %f880, %f869, %f1005;
	fma.rn.f32 	%f1070, %f880, %f870, %f1006;
	fma.rn.f32 	%f1071, %f880, %f871, %f1007;
	fma.rn.f32 	%f1072, %f880, %f872, %f1008;
	fma.rn.f32 	%f1073, %f880, %f873, %f1009;
	fma.rn.f32 	%f1074, %f880, %f874, %f1010;
	fma.rn.f32 	%f1075, %f880, %f875, %f1011;
	fma.rn.f32 	%f1076, %f880, %f876, %f1012;
	fma.rn.f32 	%f1077, %f881, %f869, %f1013;
	fma.rn.f32 	%f1078, %f881, %f870, %f1014;
	fma.rn.f32 	%f1079, %f881, %f871, %f1015;
	fma.rn.f32 	%f1080, %f881, %f872, %f1016;
	fma.rn.f32 	%f1081, %f881, %f873, %f1017;
	fma.rn.f32 	%f1082, %f881, %f874, %f1018;
	fma.rn.f32 	%f1083, %f881, %f875, %f1019;
	fma.rn.f32 	%f1084, %f881, %f876, %f1020;
	fma.rn.f32 	%f1085, %f882, %f869, %f1021;
	fma.rn.f32 	%f1086, %f882, %f870, %f1022;
	fma.rn.f32 	%f1087, %f882, %f871, %f1023;
	fma.rn.f32 	%f1088, %f882, %f872, %f1024;
	fma.rn.f32 	%f1089, %f882, %f873, %f1025;
	fma.rn.f32 	%f1090, %f882, %f874, %f1026;
	fma.rn.f32 	%f1091, %f882, %f875, %f1027;
	fma.rn.f32 	%f1092, %f882, %f876, %f1028;
	fma.rn.f32 	%f1093, %f883, %f869, %f1029;
	fma.rn.f32 	%f1094, %f883, %f870, %f1030;
	fma.rn.f32 	%f1095, %f883, %f871, %f1031;
	fma.rn.f32 	%f1096, %f883, %f872, %f1032;
	fma.rn.f32 	%f1097, %f883, %f873, %f1033;
	fma.rn.f32 	%f1098, %f883, %f874, %f1034;
	fma.rn.f32 	%f1099, %f883, %f875, %f1035;
	fma.rn.f32 	%f1100, %f883, %f876, %f1036;
	fma.rn.f32 	%f1101, %f884, %f869, %f1037;
	fma.rn.f32 	%f1102, %f884, %f870, %f1038;
	fma.rn.f32 	%f1103, %f884, %f871, %f1039;
	fma.rn.f32 	%f1104, %f884, %f872, %f1040;
	fma.rn.f32 	%f1105, %f884, %f873, %f1041;
	fma.rn.f32 	%f1106, %f884, %f874, %f1042;
	fma.rn.f32 	%f1107, %f884, %f875, %f1043;
	fma.rn.f32 	%f1108, %f884, %f876, %f1044;
	add.s64 	%rd95, %rd173, 1024;
	// begin inline asm
	ld.shared.v4.f32 {%f885, %f886, %f887, %f888}, [%rd95];
	
	// end inline asm
	add.s64 	%rd96, %rd173, 1152;
	// begin inline asm
	ld.shared.v4.f32 {%f889, %f890, %f891, %f892}, [%rd96];
	
	// end inline asm
	add.s64 	%rd97, %rd172, 1024;
	// begin inline asm
	ld.shared.v4.f32 {%f893, %f894, %f895, %f896}, [%rd97];
	
	// end inline asm
	add.s64 	%rd98, %rd172, 1088;
	// begin inline asm
	ld.shared.v4.f32 {%f897, %f898, %f899, %f900}, [%rd98];
	
	// end inline asm
	fma.rn.f32 	%f1109, %f893, %f885, %f1045;
	fma.rn.f32 	%f1110, %f893, %f886, %f1046;
	fma.rn.f32 	%f1111, %f893, %f887, %f1047;
	fma.rn.f32 	%f1112, %f893, %f888, %f1048;
	fma.rn.f32 	%f1113, %f893, %f889, %f1049;
	fma.rn.f32 	%f1114, %f893, %f890, %f1050;
	fma.rn.f32 	%f1115, %f893, %f891, %f1051;
	fma.rn.f32 	%f1116, %f893, %f892, %f1052;
	fma.rn.f32 	%f1117, %f894, %f885, %f1053;
	fma.rn.f32 	%f1118, %f894, %f886, %f1054;
	fma.rn.f32 	%f1119, %f894, %f887, %f1055;
	fma.rn.f32 	%f1120, %f894, %f888, %f1056;
	fma.rn.f32 	%f1121, %f894, %f889, %f1057;
	fma.rn.f32 	%f1122, %f894, %f890, %f1058;
	fma.rn.f32 	%f1123, %f894, %f891, %f1059;
	fma.rn.f32 	%f1124, %f894, %f892, %f1060;
	fma.rn.f32 	%f1125, %f895, %f885, %f1061;
	fma.rn.f32 	%f1126, %f895, %f886, %f1062;
	fma.rn.f32 	%f1127, %f895, %f887, %f1063;
	fma.rn.f32 	%f1128, %f895, %f888, %f1064;
	fma.rn.f32 	%f1129, %f895, %f889, %f1065;
	fma.rn.f32 	%f1130, %f895, %f890, %f1066;
	fma.rn.f32 	%f1131, %f895, %f891, %f1067;
	fma.rn.f32 	%f1132, %f895, %f892, %f1068;
	fma.rn.f32 	%f1133, %f896, %f885, %f1069;
	fma.rn.f32 	%f1134, %f896, %f886, %f1070;
	fma.rn.f32 	%f1135, %f896, %f887, %f1071;
	fma.rn.f32 	%f1136, %f896, %f888, %f1072;
	fma.rn.f32 	%f1137, %f896, %f889, %f1073;
	fma.rn.f32 	%f1138, %f896, %f890, %f1074;
	fma.rn.f32 	%f1139, %f896, %f891, %f1075;
	fma.rn.f32 	%f1140, %f896, %f892, %f1076;
	fma.rn.f32 	%f1141, %f897, %f885, %f1077;
	fma.rn.f32 	%f1142, %f897, %f886, %f1078;
	fma.rn.f32 	%f1143, %f897, %f887, %f1079;
	fma.rn.f32 	%f1144, %f897, %f888, %f1080;
	fma.rn.f32 	%f1145, %f897, %f889, %f1081;
	fma.rn.f32 	%f1146, %f897, %f890, %f1082;
	fma.rn.f32 	%f1147, %f897, %f891, %f1083;
	fma.rn.f32 	%f1148, %f897, %f892, %f1084;
	fma.rn.f32 	%f1149, %f898, %f885, %f1085;
	fma.rn.f32 	%f1150, %f898, %f886, %f1086;
	fma.rn.f32 	%f1151, %f898, %f887, %f1087;
	fma.rn.f32 	%f1152, %f898, %f888, %f1088;
	fma.rn.f32 	%f1153, %f898, %f889, %f1089;
	fma.rn.f32 	%f1154, %f898, %f890, %f1090;
	fma.rn.f32 	%f1155, %f898, %f891, %f1091;
	fma.rn.f32 	%f1156, %f898, %f892, %f1092;
	fma.rn.f32 	%f1157, %f899, %f885, %f1093;
	fma.rn.f32 	%f1158, %f899, %f886, %f1094;
	fma.rn.f32 	%f1159, %f899, %f887, %f1095;
	fma.rn.f32 	%f1160, %f899, %f888, %f1096;
	fma.rn.f32 	%f1161, %f899, %f889, %f1097;
	fma.rn.f32 	%f1162, %f899, %f890, %f1098;
	fma.rn.f32 	%f1163, %f899, %f891, %f1099;
	fma.rn.f32 	%f1164, %f899, %f892, %f1100;
	fma.rn.f32 	%f1165, %f900, %f885, %f1101;
	fma.rn.f32 	%f1166, %f900, %f886, %f1102;
	fma.rn.f32 	%f1167, %f900, %f887, %f1103;
	fma.rn.f32 	%f1168, %f900, %f888, %f1104;
	fma.rn.f32 	%f1169, %f900, %f889, %f1105;
	fma.rn.f32 	%f1170, %f900, %f890, %f1106;
	fma.rn.f32 	%f1171, %f900, %f891, %f1107;
	fma.rn.f32 	%f1172, %f900, %f892, %f1108;
	add.s64 	%rd99, %rd173, 1536;
	// begin inline asm
	ld.shared.v4.f32 {%f901, %f902, %f903, %f904}, [%rd99];
	
	// end inline asm
	add.s64 	%rd100, %rd173, 1664;
	// begin inline asm
	ld.shared.v4.f32 {%f905, %f906, %f907, %f908}, [%rd100];
	
	// end inline asm
	add.s64 	%rd101, %rd172, 1536;
	// begin inline asm
	ld.shared.v4.f32 {%f909, %f910, %f911, %f912}, [%rd101];
	
	// end inline asm
	add.s64 	%rd102, %rd172, 1600;
	// begin inline asm
	ld.shared.v4.f32 {%f913, %f914, %f915, %f916}, [%rd102];
	
	// end inline asm
	fma.rn.f32 	%f1173, %f909, %f901, %f1109;
	fma.rn.f32 	%f1174, %f909, %f902, %f1110;
	fma.rn.f32 	%f1175, %f909, %f903, %f1111;
	fma.rn.f32 	%f1176, %f909, %f904, %f1112;
	fma.rn.f32 	%f1177, %f909, %f905, %f1113;
	fma.rn.f32 	%f1178, %f909, %f906, %f1114;
	fma.rn.f32 	%f1179, %f909, %f907, %f1115;
	fma.rn.f32 	%f1180, %f909, %f908, %f1116;
	fma.rn.f32 	%f1181, %f910, %f901, %f1117;
	fma.rn.f32 	%f1182, %f910, %f902, %f1118;
	fma.rn.f32 	%f1183, %f910, %f903, %f1119;
	fma.rn.f32 	%f1184, %f910, %f904, %f1120;
	fma.rn.f32 	%f1185, %f910, %f905, %f1121;
	fma.rn.f32 	%f1186, %f910, %f906, %f1122;
	fma.rn.f32 	%f1187, %f910, %f907, %f1123;
	fma.rn.f32 	%f1188, %f910, %f908, %f1124;
	fma.rn.f32 	%f1189, %f911, %f901, %f1125;
	fma.rn.f32 	%f1190, %f911, %f902, %f1126;
	fma.rn.f32 	%f1191, %f911, %f903, %f1127;
	fma.rn.f32 	%f1192, %f911, %f904, %f1128;
	fma.rn.f32 	%f1193, %f911, %f905, %f1129;
	fma.rn.f32 	%f1194, %f911, %f906, %f1130;
	fma.rn.f32 	%f1195, %f911, %f907, %f1131;
	fma.rn.f32 	%f1196, %f911, %f908, %f1132;
	fma.rn.f32 	%f1197, %f912, %f901, %f1133;
	fma.rn.f32 	%f1198, %f912, %f902, %f1134;
	fma.rn.f32 	%f1199, %f912, %f903, %f1135;
	fma.rn.f32 	%f1200, %f912, %f904, %f1136;
	fma.rn.f32 	%f1201, %f912, %f905, %f1137;
	fma.rn.f32 	%f1202, %f912, %f906, %f1138;
	fma.rn.f32 	%f1203, %f912, %f907, %f1139;
	fma.rn.f32 	%f1204, %f912, %f908, %f1140;
	fma.rn.f32 	%f1205, %f913, %f901, %f1141;
	fma.rn.f32 	%f1206, %f913, %f902, %f1142;
	fma.rn.f32 	%f1207, %f913, %f903, %f1143;
	fma.rn.f32 	%f1208, %f913, %f904, %f1144;
	fma.rn.f32 	%f1209, %f913, %f905, %f1145;
	fma.rn.f32 	%f1210, %f913, %f906, %f1146;
	fma.rn.f32 	%f1211, %f913, %f907, %f1147;
	fma.rn.f32 	%f1212, %f913, %f908, %f1148;
	fma.rn.f32 	%f1213, %f914, %f901, %f1149;
	fma.rn.f32 	%f1214, %f914, %f902, %f1150;
	fma.rn.f32 	%f1215, %f914, %f903, %f1151;
	fma.rn.f32 	%f1216, %f914, %f904, %f1152;
	fma.rn.f32 	%f1217, %f914, %f905, %f1153;
	fma.rn.f32 	%f1218, %f914, %f906, %f1154;
	fma.rn.f32 	%f1219, %f914, %f907, %f1155;
	fma.rn.f32 	%f1220, %f914, %f908, %f1156;
	fma.rn.f32 	%f1221, %f915, %f901, %f1157;
	fma.rn.f32 	%f1222, %f915, %f902, %f1158;
	fma.rn.f32 	%f1223, %f915, %f903, %f1159;
	fma.rn.f32 	%f1224, %f915, %f904, %f1160;
	fma.rn.f32 	%f1225, %f915, %f905, %f1161;
	fma.rn.f32 	%f1226, %f915, %f906, %f1162;
	fma.rn.f32 	%f1227, %f915, %f907, %f1163;
	fma.rn.f32 	%f1228, %f915, %f908, %f1164;
	fma.rn.f32 	%f1229, %f916, %f901, %f1165;
	fma.rn.f32 	%f1230, %f916, %f902, %f1166;
	fma.rn.f32 	%f1231, %f916, %f903, %f1167;
	fma.rn.f32 	%f1232, %f916, %f904, %f1168;
	fma.rn.f32 	%f1233, %f916, %f905, %f1169;
	fma.rn.f32 	%f1234, %f916, %f906, %f1170;
	fma.rn.f32 	%f1235, %f916, %f907, %f1171;
	fma.rn.f32 	%f1236, %f916, %f908, %f1172;
	add.s64 	%rd103, %rd173, 2048;
	// begin inline asm
	ld.shared.v4.f32 {%f917, %f918, %f919, %f920}, [%rd103];
	
	// end inline asm
	add.s64 	%rd104, %rd173, 2176;
	// begin inline asm
	ld.shared.v4.f32 {%f921, %f922, %f923, %f924}, [%rd104];
	
	// end inline asm
	add.s64 	%rd105, %rd172, 2048;
	// begin inline asm
	ld.shared.v4.f32 {%f925, %f926, %f927, %f928}, [%rd105];
	
	// end inline asm
	add.s64 	%rd106, %rd172, 2112;
	// begin inline asm
	ld.shared.v4.f32 {%f929, %f930, %f931, %f932}, [%rd106];
	
	// end inline asm
	fma.rn.f32 	%f1237, %f925, %f917, %f1173;
	fma.rn.f32 	%f1238, %f925, %f918, %f1174;
	fma.rn.f32 	%f1239, %f925, %f919, %f1175;
	fma.rn.f32 	%f1240, %f925, %f920, %f1176;
	fma.rn.f32 	%f1241, %f925, %f921, %f1177;
	fma.rn.f32 	%f1242, %f925, %f922, %f1178;
	fma.rn.f32 	%f1243, %f925, %f923, %f1179;
	fma.rn.f32 	%f1244, %f925, %f924, %f1180;
	fma.rn.f32 	%f1245, %f926, %f917, %f1181;
	fma.rn.f32 	%f1246, %f926, %f918, %f1182;
	fma.rn.f32 	%f1247, %f926, %f919, %f1183;
	fma.rn.f32 	%f1248, %f926, %f920, %f1184;
	fma.rn.f32 	%f1249, %f926, %f921, %f1185;
	fma.rn.f32 	%f1250, %f926, %f922, %f1186;
	fma.rn.f32 	%f1251, %f926, %f923, %f1187;
	fma.rn.f32 	%f1252, %f926, %f924, %f1188;
	fma.rn.f32 	%f1253, %f927, %f917, %f1189;
	fma.rn.f32 	%f1254, %f927, %f918, %f1190;
	fma.rn.f32 	%f1255, %f927, %f919, %f1191;
	fma.rn.f32 	%f1256, %f927, %f920, %f1192;
	fma.rn.f32 	%f1257, %f927, %f921, %f1193;
	fma.rn.f32 	%f1258, %f927, %f922, %f1194;
	fma.rn.f32 	%f1259, %f927, %f923, %f1195;
	fma.rn.f32 	%f1260, %f927, %f924, %f1196;
	fma.rn.f32 	%f1261, %f928, %f917, %f1197;
	fma.rn.f32 	%f1262, %f928, %f918, %f1198;
	fma.rn.f32 	%f1263, %f928, %f919, %f1199;
	fma.rn.f32 	%f1264, %f928, %f920, %f1200;
	fma.rn.f32 	%f1265, %f928, %f921, %f1201;
	fma.rn.f32 	%f1266, %f928, %f922, %f1202;
	fma.rn.f32 	%f1267, %f928, %f923, %f1203;
	fma.rn.f32 	%f1268, %f928, %f924, %f1204;
	fma.rn.f32 	%f1269, %f929, %f917, %f1205;
	fma.rn.f32 	%f1270, %f929, %f918, %f1206;
	fma.rn.f32 	%f1271, %f929, %f919, %f1207;
	fma.rn.f32 	%f1272, %f929, %f920, %f1208;
	fma.rn.f32 	%f1273, %f929, %f921, %f1209;
	fma.rn.f32 	%f1274, %f929, %f922, %f1210;
	fma.rn.f32 	%f1275, %f929, %f923, %f1211;
	fma.rn.f32 	%f1276, %f929, %f924, %f1212;
	fma.rn.f32 	%f1277, %f930, %f917, %f1213;
	fma.rn.f32 	%f1278, %f930, %f918, %f1214;
	fma.rn.f32 	%f1279, %f930, %f919, %f1215;
	fma.rn.f32 	%f1280, %f930, %f920, %f1216;
	fma.rn.f32 	%f1281, %f930, %f921, %f1217;
	fma.rn.f32 	%f1282, %f930, %f922, %f1218;
	fma.rn.f32 	%f1283, %f930, %f923, %f1219;
	fma.rn.f32 	%f1284, %f930, %f924, %f1220;
	fma.rn.f32 	%f1285, %f931, %f917, %f1221;
	fma.rn.f32 	%f1286, %f931, %f918, %f1222;
	fma.rn.f32 	%f1287, %f931, %f919, %f1223;
	fma.rn.f32 	%f1288, %f931, %f920, %f1224;
	fma.rn.f32 	%f1289, %f931, %f921, %f1225;
	fma.rn.f32 	%f1290, %f931, %f922, %f1226;
	fma.rn.f32 	%f1291, %f931, %f923, %f1227;
	fma.rn.f32 	%f1292, %f931, %f924, %f1228;
	fma.rn.f32 	%f1293, %f932, %f917, %f1229;
	fma.rn.f32 	%f1294, %f932, %f918, %f1230;
	fma.rn.f32 	%f1295, %f932, %f919, %f1231;
	fma.rn.f32 	%f1296, %f932, %f920, %f1232;
	fma.rn.f32 	%f1297, %f932, %f921, %f1233;
	fma.rn.f32 	%f1298, %f932, %f922, %f1234;
	fma.rn.f32 	%f1299, %f932, %f923, %f1235;
	fma.rn.f32 	%f1300, %f932, %f924, %f1236;
	add.s64 	%rd107, %rd173, 2560;
	// begin inline asm
	ld.shared.v4.f32 {%f933, %f934, %f935, %f936}, [%rd107];
	
	// end inline asm
	add.s64 	%rd108, %rd173, 2688;
	// begin inline asm
	ld.shared.v4.f32 {%f937, %f938, %f939, %f940}, [%rd108];
	
	// end inline asm
	add.s64 	%rd109, %rd172, 2560;
	// begin inline asm
	ld.shared.v4.f32 {%f941, %f942, %f943, %f944}, [%rd109];
	
	// end inline asm
	add.s64 	%rd110, %rd172, 2624;
	// begin inline asm
	ld.shared.v4.f32 {%f945, %f946, %f947, %f948}, [%rd110];
	
	// end inline asm
	fma.rn.f32 	%f1301, %f941, %f933, %f1237;
	fma.rn.f32 	%f1302, %f941, %f934, %f1238;
	fma.rn.f32 	%f1303, %f941, %f935, %f1239;
	fma.rn.f32 	%f1304, %f941, %f936, %f1240;
	fma.rn.f32 	%f1305, %f941, %f937, %f1241;
	fma.rn.f32 	%f1306, %f941, %f938, %f1242;
	fma.rn.f32 	%f1307, %f941, %f939, %f1243;
	fma.rn.f32 	%f1308, %f941, %f940, %f1244;
	fma.rn.f32 	%f1309, %f942, %f933, %f1245;
	fma.rn.f32 	%f1310, %f942, %f934, %f1246;
	fma.rn.f32 	%f1311, %f942, %f935, %f1247;
	fma.rn.f32 	%f1312, %f942, %f936, %f1248;
	fma.rn.f32 	%f1313, %f942, %f937, %f1249;
	fma.rn.f32 	%f1314, %f942, %f938, %f1250;
	fma.rn.f32 	%f1315, %f942, %f939, %f1251;
	fma.rn.f32 	%f1316, %f942, %f940, %f1252;
	fma.rn.f32 	%f1317, %f943, %f933, %f1253;
	fma.rn.f32 	%f1318, %f943, %f934, %f1254;
	fma.rn.f32 	%f1319, %f943, %f935, %f1255;
	fma.rn.f32 	%f1320, %f943, %f936, %f1256;
	fma.rn.f32 	%f1321, %f943, %f937, %f1257;
	fma.rn.f32 	%f1322, %f943, %f938, %f1258;
	fma.rn.f32 	%f1323, %f943, %f939, %f1259;
	fma.rn.f32 	%f1324, %f943, %f940, %f1260;
	fma.rn.f32 	%f1325, %f944, %f933, %f1261;
	fma.rn.f32 	%f1326, %f944, %f934, %f1262;
	fma.rn.f32 	%f1327, %f944, %f935, %f1263;
	fma.rn.f32 	%f1328, %f944, %f936, %f1264;
	fma.rn.f32 	%f1329, %f944, %f937, %f1265;
	fma.rn.f32 	%f1330, %f944, %f938, %f1266;
	fma.rn.f32 	%f1331, %f944, %f939, %f1267;
	fma.rn.f32 	%f1332, %f944, %f940, %f1268;
	fma.rn.f32 	%f1333, %f945, %f933, %f1269;
	fma.rn.f32 	%f1334, %f945, %f934, %f1270;
	fma.rn.f32 	%f1335, %f945, %f935, %f1271;
	fma.rn.f32 	%f1336, %f945, %f936, %f1272;
	fma.rn.f32 	%f1337, %f945, %f937, %f1273;
	fma.rn.f32 	%f1338, %f945, %f938, %f1274;
	fma.rn.f32 	%f1339, %f945, %f939, %f1275;
	fma.rn.f32 	%f1340, %f945, %f940, %f1276;
	fma.rn.f32 	%f1341, %f946, %f933, %f1277;
	fma.rn.f32 	%f1342, %f946, %f934, %f1278;
	fma.rn.f32 	%f1343, %f946, %f935, %f1279;
	fma.rn.f32 	%f1344, %f946, %f936, %f1280;
	fma.rn.f32 	%f1345, %f946, %f937, %f1281;
	fma.rn.f32 	%f1346, %f946, %f938, %f1282;
	fma.rn.f32 	%f1347, %f946, %f939, %f1283;
	fma.rn.f32 	%f1348, %f946, %f940, %f1284;
	fma.rn.f32 	%f1349, %f947, %f933, %f1285;
	fma.rn.f32 	%f1350, %f947, %f934, %f1286;
	fma.rn.f32 	%f1351, %f947, %f935, %f1287;
	fma.rn.f32 	%f1352, %f947, %f936, %f1288;
	fma.rn.f32 	%f1353, %f947, %f937, %f1289;
	fma.rn.f32 	%f1354, %f947, %f938, %f1290;
	fma.rn.f32 	%f1355, %f947, %f939, %f1291;
	fma.rn.f32 	%f1356, %f947, %f940, %f1292;
	fma.rn.f32 	%f1357, %f948, %f933, %f1293;
	fma.rn.f32 	%f1358, %f948, %f934, %f1294;
	fma.rn.f32 	%f1359, %f948, %f935, %f1295;
	fma.rn.f32 	%f1360, %f948, %f936, %f1296;
	fma.rn.f32 	%f1361, %f948, %f937, %f1297;
	fma.rn.f32 	%f1362, %f948, %f938, %f1298;
	fma.rn.f32 	%f1363, %f948, %f939, %f1299;
	fma.rn.f32 	%f1364, %f948, %f940, %f1300;
	add.s64 	%rd111, %rd173, 3072;
	// begin inline asm
	ld.shared.v4.f32 {%f949, %f950, %f951, %f952}, [%rd111];
	
	// end inline asm
	add.s64 	%rd112, %rd173, 3200;
	// begin inline asm
	ld.shared.v4.f32 {%f953, %f954, %f955, %f956}, [%rd112];
	
	// end inline asm
	add.s64 	%rd113, %rd172, 3072;
	// begin inline asm
	ld.shared.v4.f32 {%f957, %f958, %f959, %f960}, [%rd113];
	
	// end inline asm
	add.s64 	%rd114, %rd172, 3136;
	// begin inline asm
	ld.shared.v4.f32 {%f961, %f962, %f963, %f964}, [%rd114];
	
	// end inline asm
	fma.rn.f32 	%f1365, %f957, %f949, %f1301;
	fma.rn.f32 	%f1366, %f957, %f950, %f1302;
	fma.rn.f32 	%f1367, %f957, %f951, %f1303;
	fma.rn.f32 	%f1368, %f957, %f952, %f1304;
	fma.rn.f32 	%f1369, %f957, %f953, %f1305;
	fma.rn.f32 	%f1370, %f957, %f954, %f1306;
	fma.rn.f32 	%f1371, %f957, %f955, %f1307;
	fma.rn.f32 	%f1372, %f957, %f956, %f1308;
	fma.rn.f32 	%f1373, %f958, %f949, %f1309;
	fma.rn.f32 	%f1374, %f958, %f950, %f1310;
	fma.rn.f32 	%f1375, %f958, %f951, %f1311;
	fma.rn.f32 	%f1376, %f958, %f952, %f1312;
	fma.rn.f32 	%f1377, %f958, %f953, %f1313;
	fma.rn.f32 	%f1378, %f958, %f954, %f1314;
	fma.rn.f32 	%f1379, %f958, %f955, %f1315;
	fma.rn.f32 	%f1380, %f958, %f956, %f1316;
	fma.rn.f32 	%f1381, %f959, %f949, %f1317;
	fma.rn.f32 	%f1382, %f959, %f950, %f1318;
	fma.rn.f32 	%f1383, %f959, %f951, %f1319;
	fma.rn.f32 	%f1384, %f959, %f952, %f1320;
	fma.rn.f32 	%f1385, %f959, %f953, %f1321;
	fma.rn.f32 	%f1386, %f959, %f954, %f1322;
	fma.rn.f32 	%f1387, %f959, %f955, %f1323;
	fma.rn.f32 	%f1388, %f959, %f956, %f1324;
	fma.rn.f32 	%f1389, %f960, %f949, %f1325;
	fma.rn.f32 	%f1390, %f960, %f950, %f1326;
	fma.rn.f32 	%f1391, %f960, %f951, %f1327;
	fma.rn.f32 	%f1392, %f960, %f952, %f1328;
	fma.rn.f32 	%f1393, %f960, %f953, %f1329;
	fma.rn.f32 	%f1394, %f960, %f954, %f1330;
	fma.rn.f32 	%f1395, %f960, %f955, %f1331;
	fma.rn.f32 	%f1396, %f960, %f956, %f1332;
	fma.rn.f32 	%f1397, %f961, %f949, %f1333;
	fma.rn.f32 	%f1398, %f961, %f950, %f1334;
	fma.rn.f32 	%f1399, %f961, %f951, %f1335;
	fma.rn.f32 	%f1400, %f961, %f952, %f1336;
	fma.rn.f32 	%f1401, %f961, %f953, %f1337;
	fma.rn.f32 	%f1402, %f961, %f954, %f1338;
	fma.rn.f32 	%f1403, %f961, %f955, %f1339;
	fma.rn.f32 	%f1404, %f961, %f956, %f1340;
	fma.rn.f32 	%f1405, %f962, %f949, %f1341;
	fma.rn.f32 	%f1406, %f962, %f950, %f1342;
	fma.rn.f32 	%f1407, %f962, %f951, %f1343;
	fma.rn.f32 	%f1408, %f962, %f952, %f1344;
	fma.rn.f32 	%f1409, %f962, %f953, %f1345;
	fma.rn.f32 	%f1410, %f962, %f954, %f1346;
	fma.rn.f32 	%f1411, %f962, %f955, %f1347;
	fma.rn.f32 	%f1412, %f962, %f956, %f1348;
	fma.rn.f32 	%f1413, %f963, %f949, %f1349;
	fma.rn.f32 	%f1414, %f963, %f950, %f1350;
	fma.rn.f32 	%f1415, %f963, %f951, %f1351;
	fma.rn.f32 	%f1416, %f963, %f952, %f1352;
	fma.rn.f32 	%f1417, %f963, %f953, %f1353;
	fma.rn.f32 	%f1418, %f963, %f954, %f1354;
	fma.rn.f32 	%f1419, %f963, %f955, %f1355;
	fma.rn.f32 	%f1420, %f963, %f956, %f1356;
	fma.rn.f32 	%f1421, %f964, %f949, %f1357;
	fma.rn.f32 	%f1422, %f964, %f950, %f1358;
	fma.rn.f32 	%f1423, %f964, %f951, %f1359;
	fma.rn.f32 	%f1424, %f964, %f952, %f1360;
	fma.rn.f32 	%f1425, %f964, %f953, %f1361;
	fma.rn.f32 	%f1426, %f964, %f954, %f1362;
	fma.rn.f32 	%f1427, %f964, %f955, %f1363;
	fma.rn.f32 	%f1428, %f964, %f956, %f1364;
	add.s64 	%rd115, %rd173, 3584;
	// begin inline asm
	ld.shared.v4.f32 {%f965, %f966, %f967, %f968}, [%rd115];
	
	// end inline asm
	add.s64 	%rd116, %rd173, 3712;
	// begin inline asm
	ld.shared.v4.f32 {%f969, %f970, %f971, %f972}, [%rd116];
	
	// end inline asm
	add.s64 	%rd117, %rd172, 3584;
	// begin inline asm
	ld.shared.v4.f32 {%f973, %f974, %f975, %f976}, [%rd117];
	
	// end inline asm
	add.s64 	%rd118, %rd172, 3648;
	// begin inline asm
	ld.shared.v4.f32 {%f977, %f978, %f979, %f980}, [%rd118];
	
	// end inline asm
	fma.rn.f32 	%f1429, %f973, %f965, %f1365;
	fma.rn.f32 	%f1430, %f973, %f966, %f1366;
	fma.rn.f32 	%f1431, %f973, %f967, %f1367;
	fma.rn.f32 	%f1432, %f973, %f968, %f1368;
	fma.rn.f32 	%f1433, %f973, %f969, %f1369;
	fma.rn.f32 	%f1434, %f973, %f970, %f1370;
	fma.rn.f32 	%f1435, %f973, %f971, %f1371;
	fma.rn.f32 	%f1436, %f973, %f972, %f1372;
	fma.rn.f32 	%f1437, %f974, %f965, %f1373;
	fma.rn.f32 	%f1438, %f974, %f966, %f1374;
	fma.rn.f32 	%f1439, %f974, %f967, %f1375;
	fma.rn.f32 	%f1440, %f974, %f968, %f1376;
	fma.rn.f32 	%f1441, %f974, %f969, %f1377;
	fma.rn.f32 	%f1442, %f974, %f970, %f1378;
	fma.rn.f32 	%f1443, %f974, %f971, %f1379;
	fma.rn.f32 	%f1444, %f974, %f972, %f1380;
	fma.rn.f32 	%f1445, %f975, %f965, %f1381;
	fma.rn.f32 	%f1446, %f975, %f966, %f1382;
	fma.rn.f32 	%f1447, %f975, %f967, %f1383;
	fma.rn.f32 	%f1448, %f975, %f968, %f1384;
	fma.rn.f32 	%f1449, %f975, %f969, %f1385;
	fma.rn.f32 	%f1450, %f975, %f970, %f1386;
	fma.rn.f32 	%f1451, %f975, %f971, %f1387;
	fma.rn.f32 	%f1452, %f975, %f972, %f1388;
	fma.rn.f32 	%f1453, %f976, %f965, %f1389;
	fma.rn.f32 	%f1454, %f976, %f966, %f1390;
	fma.rn.f32 	%f1455, %f976, %f967, %f1391;
	fma.rn.f32 	%f1456, %f976, %f968, %f1392;
	fma.rn.f32 	%f1457, %f976, %f969, %f1393;
	fma.rn.f32 	%f1458, %f976, %f970, %f1394;
	fma.rn.f32 	%f1459, %f976, %f971, %f1395;
	fma.rn.f32 	%f1460, %f976, %f972, %f1396;
	fma.rn.f32 	%f1461, %f977, %f965, %f1397;
	fma.rn.f32 	%f1462, %f977, %f966, %f1398;
	fma.rn.f32 	%f1463, %f977, %f967, %f1399;
	fma.rn.f32 	%f1464, %f977, %f968, %f1400;
	fma.rn.f32 	%f1465, %f977, %f969, %f1401;
	fma.rn.f32 	%f1466, %f977, %f970, %f1402;
	fma.rn.f32 	%f1467, %f977, %f971, %f1403;
	fma.rn.f32 	%f1468, %f977, %f972, %f1404;
	fma.rn.f32 	%f1469, %f978, %f965, %f1405;
	fma.rn.f32 	%f1470, %f978, %f966, %f1406;
	fma.rn.f32 	%f1471, %f978, %f967, %f1407;
	fma.rn.f32 	%f1472, %f978, %f968, %f1408;
	fma.rn.f32 	%f1473, %f978, %f969, %f1409;
	fma.rn.f32 	%f1474, %f978, %f970, %f1410;
	fma.rn.f32 	%f1475, %f978, %f971, %f1411;
	fma.rn.f32 	%f1476, %f978, %f972, %f1412;
	fma.rn.f32 	%f1477, %f979, %f965, %f1413;
	fma.rn.f32 	%f1478, %f979, %f966, %f1414;
	fma.rn.f32 	%f1479, %f979, %f967, %f1415;
	fma.rn.f32 	%f1480, %f979, %f968, %f1416;
	fma.rn.f32 	%f1481, %f979, %f969, %f1417;
	fma.rn.f32 	%f1482, %f979, %f970, %f1418;
	fma.rn.f32 	%f1483, %f979, %f971, %f1419;
	fma.rn.f32 	%f1484, %f979, %f972, %f1420;
	fma.rn.f32 	%f1485, %f980, %f965, %f1421;
	fma.rn.f32 	%f1486, %f980, %f966, %f1422;
	fma.rn.f32 	%f1487, %f980, %f967, %f1423;
	fma.rn.f32 	%f1488, %f980, %f968, %f1424;
	fma.rn.f32 	%f1489, %f980, %f969, %f1425;
	fma.rn.f32 	%f1490, %f980, %f970, %f1426;
	fma.rn.f32 	%f1491, %f980, %f971, %f1427;
	fma.rn.f32 	%f1492, %f980, %f972, %f1428;
	mul.f32 	%f1493, %f257, %f1429;
	mul.f32 	%f1494, %f257, %f1430;
	mul.f32 	%f1495, %f257, %f1431;
	mul.f32 	%f1496, %f257, %f1432;
	st.local.v4.f32 	[%rd1], {%f1493, %f1494, %f1495, %f1496};
	mul.f32 	%f1497, %f257, %f1433;
	mul.f32 	%f1498, %f257, %f1434;
	mul.f32 	%f1499, %f257, %f1435;
	mul.f32 	%f1500, %f257, %f1436;
	st.local.v4.f32 	[%rd1+16], {%f1497, %f1498, %f1499, %f1500};
	mul.f32 	%f1501, %f257, %f1437;
	mul.f32 	%f1502, %f257, %f1438;
	mul.f32 	%f1503, %f257, %f1439;
	mul.f32 	%f1504, %f257, %f1440;
	st.local.v4.f32 	[%rd1+32], {%f1501, %f1502, %f1503, %f1504};
	mul.f32 	%f1505, %f257, %f1441;
	mul.f32 	%f1506, %f257, %f1442;
	mul.f32 	%f1507, %f257, %f1443;
	mul.f32 	%f1508, %f257, %f1444;
	st.local.v4.f32 	[%rd1+48], {%f1505, %f1506, %f1507, %f1508};
	mul.f32 	%f1509, %f257, %f1445;
	mul.f32 	%f1510, %f257, %f1446;
	mul.f32 	%f1511, %f257, %f1447;
	mul.f32 	%f1512, %f257, %f1448;
	st.local.v4.f32 	[%rd1+64], {%f1509, %f1510, %f1511, %f1512};
	mul.f32 	%f1513, %f257, %f1449;
	mul.f32 	%f1514, %f257, %f1450;
	mul.f32 	%f1515, %f257, %f1451;
	mul.f32 	%f1516, %f257, %f1452;
	st.local.v4.f32 	[%rd1+80], {%f1513, %f1514, %f1515, %f1516};
	mul.f32 	%f1517, %f257, %f1453;
	mul.f32 	%f1518, %f257, %f1454;
	mul.f32 	%f1519, %f257, %f1455;
	mul.f32 	%f1520, %f257, %f1456;
	st.local.v4.f32 	[%rd1+96], {%f1517, %f1518, %f1519, %f1520};
	mul.f32 	%f1521, %f257, %f1457;
	mul.f32 	%f1522, %f257, %f1458;
	mul.f32 	%f1523, %f257, %f1459;
	mul.f32 	%f1524, %f257, %f1460;
	st.local.v4.f32 	[%rd1+112], {%f1521, %f1522, %f1523, %f1524};
	mul.f32 	%f1525, %f257, %f1461;
	mul.f32 	%f1526, %f257, %f1462;
	mul.f32 	%f1527, %f257, %f1463;
	mul.f32 	%f1528, %f257, %f1464;
	st.local.v4.f32 	[%rd1+128], {%f1525, %f1526, %f1527, %f1528};
	mul.f32 	%f1529, %f257, %f1465;
	mul.f32 	%f1530, %f257, %f1466;
	mul.f32 	%f1531, %f257, %f1467;
	mul.f32 	%f1532, %f257, %f1468;
	st.local.v4.f32 	[%rd1+144], {%f1529, %f1530, %f1531, %f1532};
	mul.f32 	%f1533, %f257, %f1469;
	mul.f32 	%f1534, %f257, %f1470;
	mul.f32 	%f1535, %f257, %f1471;
	mul.f32 	%f1536, %f257, %f1472;
	st.local.v4.f32 	[%rd1+160], {%f1533, %f1534, %f1535, %f1536};
	mul.f32 	%f1537, %f257, %f1473;
	mul.f32 	%f1538, %f257, %f1474;
	mul.f32 	%f1539, %f257, %f1475;
	mul.f32 	%f1540, %f257, %f1476;
	st.local.v4.f32 	[%rd1+176], {%f1537, %f1538, %f1539, %f1540};
	mul.f32 	%f1541, %f257, %f1477;
	mul.f32 	%f1542, %f257, %f1478;
	mul.f32 	%f1543, %f257, %f1479;
	mul.f32 	%f1544, %f257, %f1480;
	st.local.v4.f32 	[%rd1+192], {%f1541, %f1542, %f1543, %f1544};
	mul.f32 	%f1545, %f257, %f1481;
	mul.f32 	%f1546, %f257, %f1482;
	mul.f32 	%f1547, %f257, %f1483;
	mul.f32 	%f1548, %f257, %f1484;
	st.local.v4.f32 	[%rd1+208], {%f1545, %f1546, %f1547, %f1548};
	mul.f32 	%f1549, %f257, %f1485;
	mul.f32 	%f1550, %f257, %f1486;
	mul.f32 	%f1551, %f257, %f1487;
	mul.f32 	%f1552, %f257, %f1488;
	st.local.v4.f32 	[%rd1+224], {%f1549, %f1550, %f1551, %f1552};
	mul.f32 	%f1553, %f257, %f1489;
	mul.f32 	%f1554, %f257, %f1490;
	mul.f32 	%f1555, %f257, %f1491;
	mul.f32 	%f1556, %f257, %f1492;
	st.local.v4.f32 	[%rd1+240], {%f1553, %f1554, %f1555, %f1556};
	shl.b32 	%r74, %r1, 9;
	shl.b32 	%r75, %r7, 7;
	or.b32  	%r76, %r75, %r74;
	or.b32  	%r77, %r76, %r10;
	mul.wide.u32 	%rd121, %r77, 4;
	cvta.shared.u64 	%rd123, %rd48;
	add.s64 	%rd120, %rd123, %rd121;
	// begin inline asm
	cvta.to.shared.u64 %rd119, %rd120;
	// end inline asm
	or.b32  	%r19, %r74, %r2;
	add.s32 	%r20, %r9, %r3;
	shl.b32 	%r79, %r5, 7;
	or.b32  	%r80, %r2, %r79;
	add.s32 	%r21, %r80, %r8;
	mul.lo.s32 	%r81, %r39, %r20;
	cvt.s64.s32 	%rd124, %r81;
	cvt.s64.s32 	%rd125, %r21;
	add.s64 	%rd126, %rd124, %rd125;
	shl.b64 	%rd127, %rd126, 2;
	add.s64 	%rd18, %rd28, %rd127;
	setp.ge.s32 	%p9, %r20, %r36;
	@%p9 bra 	$L__BB0_24;
	shl.b32 	%r83, %r19, 2;
	add.s32 	%r22, %r63, %r83;
	mov.b32 	%r124, 0;
	mov.pred 	%p28, -1;
$L__BB0_5:
	.pragma "nounroll";
	mov.pred 	%p1, %p28;
	shl.b32 	%r24, %r124, 4;
	add.s32 	%r86, %r20, %r24;
	sub.s32 	%r25, %r36, %r86;
	mul.wide.u32 	%rd128, %r124, 128;
	add.s64 	%rd19, %rd2, %rd128;
	mov.b32 	%r125, 0;
	mov.pred 	%p29, -1;
$L__BB0_6:
	.pragma "nounroll";
	mov.pred 	%p2, %p29;
	bar.sync 	0;
	mul.wide.u32 	%rd129, %r125, 16;
	add.s64 	%rd175, %rd19, %rd129;
	mov.b32 	%r126, 0;
	mov.u64 	%rd174, %rd119;
$L__BB0_7:
	.pragma "nounroll";
	ld.local.v4.f32 	{%f1557, %f1558, %f1559, %f1560}, [%rd175+-32];
	// begin inline asm
	st.shared.v4.f32 [%rd174], {%f1557, %f1558, %f1559, %f1560};
	
	// end inline asm
	add.s64 	%rd131, %rd174, 128;
	ld.local.v4.f32 	{%f1561, %f1562, %f1563, %f1564}, [%rd175];
	// begin inline asm
	st.shared.v4.f32 [%rd131], {%f1561, %f1562, %f1563, %f1564};
	
	// end inline asm
	add.s32 	%r126, %r126, 2;
	add.s64 	%rd175, %rd175, 64;
	add.s64 	%rd174, %rd174, 256;
	setp.ne.s32 	%p12, %r126, 4;
	@%p12 bra 	$L__BB0_7;
	bar.sync 	0;
	shl.b32 	%r89, %r125, 5;
	add.s32 	%r29, %r89, %r21;
	cvt.u64.u32 	%rd25, %r89;
	mov.b32 	%r127, 0;
$L__BB0_9:
	.pragma "nounroll";
	setp.lt.s32 	%p13, %r29, %r37;
	setp.eq.f32 	%p14, %f258, 0f00000000;
	setp.lt.s32 	%p15, %r127, %r25;
	and.pred  	%p3, %p15, %p13;
	shl.b32 	%r90, %r127, 7;
	add.s32 	%r31, %r22, %r90;
	@%p14 bra 	$L__BB0_11;
	add.s32 	%r96, %r24, %r127;
	mul.lo.s32 	%r97, %r96, %r37;
	cvt.s64.s32 	%rd138, %r97;
	add.s64 	%rd139, %rd138, %rd25;
	shl.b64 	%rd140, %rd139, 2;
	add.s64 	%rd137, %rd18, %rd140;
	selp.u32 	%r95, 1, 0, %p3;
	// begin inline asm
	{.reg .pred p;
	setp.ne.u32 p, %r95, 0;
	@!p mov.b32 %f1566, 0;
	@p ld.global.f32 %f1566, [%rd137];}
	
	// end inline asm
	ld.shared.f32 	%f1568, [%r31];
	fma.rn.f32 	%f1567, %f258, %f1566, %f1568;
	// begin inline asm
	{.reg .pred p;
	setp.ne.u32 p, %r95, 0;
	@p st.global.f32 [%rd137], %f1567;}
	
	// end inline asm
	bra.uni 	$L__BB0_12;
$L__BB0_11:
	add.s32 	%r92, %r24, %r127;
	mul.lo.s32 	%r93, %r92, %r37;
	cvt.s64.s32 	%rd133, %r93;
	add.s64 	%rd134, %rd133, %rd25;
	shl.b64 	%rd135, %rd134, 2;
	add.s64 	%rd132, %rd18, %rd135;
	ld.shared.f32 	%f1565, [%r31];
	selp.u32 	%r91, 1, 0, %p3;
	// begin inline asm
	{.reg .pred p;
	setp.ne.u32 p, %r91, 0;
	@p st.global.f32 [%rd132], %f1565;}
	
	// end inline asm
$L__BB0_12:
	setp.lt.s32 	%p16, %r29, %r37;
	setp.neu.f32 	%p17, %f258, 0f00000000;
	add.s32 	%r32, %r127, 1;
	setp.lt.s32 	%p18, %r32, %r25;
	and.pred  	%p4, %p18, %p16;
	@%p17 bra 	$L__BB0_14;
	add.s32 	%r99, %r24, %r32;
	mul.lo.s32 	%r100, %r99, %r37;
	cvt.s64.s32 	%rd142, %r100;
	add.s64 	%rd143, %rd142, %rd25;
	shl.b64 	%rd144, %rd143, 2;
	add.s64 	%rd141, %rd18, %rd144;
	ld.shared.f32 	%f1569, [%r31+128];
	selp.u32 	%r98, 1, 0, %p4;
	// begin inline asm
	{.reg .pred p;
	setp.ne.u32 p, %r98, 0;
	@p st.global.f32 [%rd141], %f1569;}
	
	// end inline asm
	bra.uni 	$L__BB0_15;
$L__BB0_14:
	add.s32 	%r103, %r24, %r32;
	mul.lo.s32 	%r104, %r103, %r37;
	cvt.s64.s32 	%rd147, %r104;
	add.s64 	%rd148, %rd147, %rd25;
	shl.b64 	%rd149, %rd148, 2;
	add.s64 	%rd146, %rd18, %rd149;
	selp.u32 	%r102, 1, 0, %p4;
	// begin inline asm
	{.reg .pred p;
	setp.ne.u32 p, %r102, 0;
	@!p mov.b32 %f1570, 0;
	@p ld.global.f32 %f1570, [%rd146];}
	
	// end inline asm
	ld.shared.f32 	%f1572, [%r31+128];
	fma.rn.f32 	%f1571, %f258, %f1570, %f1572;
	// begin inline asm
	{.reg .pred p;
	setp.ne.u32 p, %r102, 0;
	@p st.global.f32 [%rd146], %f1571;}
	
	// end inline asm
$L__BB0_15:
	setp.lt.s32 	%p19, %r29, %r37;
	setp.neu.f32 	%p20, %f258, 0f00000000;
	add.s32 	%r33, %r127, 2;
	setp.lt.s32 	%p21, %r33, %r25;
	and.pred  	%p5, %p21, %p19;
	@%p20 bra 	$L__BB0_17;
	add.s32 	%r106, %r24, %r33;
	mul.lo.s32 	%r107, %r106, %r37;
	cvt.s64.s32 	%rd151, %r107;
	add.s64 	%rd152, %rd151, %rd25;
	shl.b64 	%rd153, %rd152, 2;
	add.s64 	%rd150, %rd18, %rd153;
	ld.shared.f32 	%f1573, [%r31+256];
	selp.u32 	%r105, 1, 0, %p5;
	// begin inline asm
	{.reg .pred p;
	setp.ne.u32 p, %r105, 0;
	@p st.global.f32 [%rd150], %f1573;}
	
	// end inline asm
	bra.uni 	$L__BB0_18;
$L__BB0_17:
	add.s32 	%r110, %r24, %r33;
	mul.lo.s32 	%r111, %r110, %r37;
	cvt.s64.s32 	%rd156, %r111;
	add.s64 	%rd157, %rd156, %rd25;
	shl.b64 	%rd158, %rd157, 2;
	add.s64 	%rd155, %rd18, %rd158;
	selp.u32 	%r109, 1, 0, %p5;
	// begin inline asm
	{.reg .pred p;
	setp.ne.u32 p, %r109, 0;
	@!p mov.b32 %f1574, 0;
	@p ld.global.f32 %f1574, [%rd155];}
	
	// end inline asm
	ld.shared.f32 	%f1576, [%r31+256];
	fma.rn.f32 	%f1575, %f258, %f1574, %f1576;
	// begin inline asm
	{.reg .pred p;
	setp.ne.u32 p, %r109, 0;
	@p st.global.f32 [%rd155], %f1575;}
	
	// end inline asm
$L__BB0_18:
	setp.lt.s32 	%p22, %r29, %r37;
	setp.neu.f32 	%p23, %f258, 0f00000000;
	add.s32 	%r34, %r127, 3;
	setp.lt.s32 	%p24, %r34, %r25;
	and.pred  	%p6, %p24, %p22;
	@%p23 bra 	$L__BB0_20;
	add.s32 	%r113, %r24, %r34;
	mul.lo.s32 	%r114, %r113, %r37;
	cvt.s64.s32 	%rd160, %r114;
	add.s64 	%rd161, %rd160, %rd25;
	shl.b64 	%rd162, %rd161, 2;
	add.s64 	%rd159, %rd18, %rd162;
	ld.shared.f32 	%f1577, [%r31+384];
	selp.u32 	%r112, 1, 0, %p6;
	// begin inline asm
	{.reg .pred p;
	setp.ne.u32 p, %r112, 0;
	@p st.global.f32 [%rd159], %f1577;}
	
	// end inline asm
	bra.uni 	$L__BB0_21;
$L__BB0_20:
	add.s32 	%r117, %r24, %r34;
	mul.lo.s32 	%r118, %r117, %r37;
	cvt.s64.s32 	%rd165, %r118;
	add.s64 	%rd166, %rd165, %rd25;
	shl.b64 	%rd167, %rd166, 2;
	add.s64 	%rd164, %rd18, %rd167;
	selp.u32 	%r116, 1, 0, %p6;
	// begin inline asm
	{.reg .pred p;
	setp.ne.u32 p, %r116, 0;
	@!p mov.b32 %f1578, 0;
	@p ld.global.f32 %f1578, [%rd164];}
	
	// end inline asm
	ld.shared.f32 	%f1580, [%r31+384];
	fma.rn.f32 	%f1579, %f258, %f1578, %f1580;
	// begin inline asm
	{.reg .pred p;
	setp.ne.u32 p, %r116, 0;
	@p st.global.f32 [%rd164], %f1579;}
	
	// end inline asm
$L__BB0_21:
	add.s32 	%r127, %r127, 4;
	setp.ne.s32 	%p25, %r127, 16;
	@%p25 bra 	$L__BB0_9;
	mov.b32 	%r125, 1;
	mov.pred 	%p29, 0;
	@%p2 bra 	$L__BB0_6;
	mov.b32 	%r124, 1;
	mov.pred 	%p28, 0;
	@%p1 bra 	$L__BB0_5;
$L__BB0_24:
	ret;

}
	// .globl	_Z15sgemm_128x128x8iiifPKfiS0_ifPfi
.visible .entry _Z15sgemm_128x128x8iiifPKfiS0_ifPfi(
	.param .u32 _Z15sgemm_128x128x8iiifPKfiS0_ifPfi_param_0,
	.param .u32 _Z15sgemm_128x128x8iiifPKfiS0_ifPfi_param_1,
	.param .u32 _Z15sgemm_128x128x8iiifPKfiS0_ifPfi_param_2,
	.param .f32 _Z15sgemm_128x128x8iiifPKfiS0_ifPfi_param_3,
	.param .u64 .ptr .align 1 _Z15sgemm_128x128x8iiifPKfiS0_ifPfi_param_4,
	.param .u32 _Z15sgemm_128x128x8iiifPKfiS0_ifPfi_param_5,
	.param .u64 .ptr .align 1 _Z15sgemm_128x128x8iiifPKfiS0_ifPfi_param_6,
	.param .u32 _Z15sgemm_128x128x8iiifPKfiS0_ifPfi_param_7,
	.param .f32 _Z15sgemm_128x128x8iiifPKfiS0_ifPfi_param_8,
	.param .u64 .ptr .align 1 _Z15sgemm_128x128x8iiifPKfiS0_ifPfi_param_9,
	.param .u32 _Z15sgemm_128x128x8iiifPKfiS0_ifPfi_param_10
)
.maxntid 256
.minnctapersm 2
{
	.local .align 16 .b8 	__local_depot1[256];
	.reg .b64 	%SP;
	.reg .b64 	%SPL;
	.reg .pred 	%p<56>;
	.reg .b32 	%r<177>;
	.reg .b32 	%f<1790>;
	.reg .b64 	%rd<216>;
	// demoted variable
	.shared .align 16384 .b8 _ZZ15sgemm_128x128x8iiifPKfiS0_ifPfiE8smem_ptr[24576];
	mov.u64 	%SPL, __local_depot1;
	ld.param.u32 	%r34, [_Z15sgemm_128x128x8iiifPKfiS0_ifPfi_param_0];
	ld.param.u32 	%r35, [_Z15sgemm_128x128x8iiifPKfiS0_ifPfi_param_1];
	ld.param.u32 	%r36, [_Z15sgemm_128x128x8iiifPKfiS0_ifPfi_param_2];
	ld.param.u64 	%rd58, [_Z15sgemm_128x128x8iiifPKfiS0_ifPfi_param_4];
	ld.param.u32 	%r24, [_Z15sgemm_128x128x8iiifPKfiS0_ifPfi_param_5];
	ld.param.u64 	%rd59, [_Z15sgemm_128x128x8iiifPKfiS0_ifPfi_param_6];
	ld.param.u32 	%r37, [_Z15sgemm_128x128x8iiifPKfiS0_ifPfi_param_7];
	ld.param.f32 	%f258, [_Z15sgemm_128x128x8iiifPKfiS0_ifPfi_param_8];
	add.u64 	%rd1, %SPL, 0;
	mov.f32 	%f1710, 0f00000000;
	st.local.v4.f32 	[%rd1], {%f1710, %f1710, %f1710, %f1710};
	st.local.v4.f32 	[%rd1+16], {%f1710, %f1710, %f1710, %f1710};
	add.s64 	%rd2, %rd1, 32;
	st.local.v4.f32 	[%rd1+32], {%f1710, %f1710, %f1710, %f1710};
	st.local.v4.f32 	[%rd1+48], {%f1710, %f1710, %f1710, %f1710};
	st.local.v4.f32 	[%rd1+64], {%f1710, %f1710, %f1710, %f1710};
	st.local.v4.f32 	[%rd1+80], {%f1710, %f1710, %f1710, %f1710};
	st.local.v4.f32 	[%rd1+96], {%f1710, %f1710, %f1710, %f1710};
	st.local.v4.f32 	[%rd1+112], {%f1710, %f1710, %f1710, %f1710};
	st.local.v4.f32 	[%rd1+128], {%f1710, %f1710, %f1710, %f1710};
	st.local.v4.f32 	[%rd1+144], {%f1710, %f1710, %f1710, %f1710};
	st.local.v4.f32 	[%rd1+160], {%f1710, %f1710, %f1710, %f1710};
	st.local.v4.f32 	[%rd1+176], {%f1710, %f1710, %f1710, %f1710};
	st.local.v4.f32 	[%rd1+192], {%f1710, %f1710, %f1710, %f1710};
	st.local.v4.f32 	[%rd1+208], {%f1710, %f1710, %f1710, %f1710};
	st.local.v4.f32 	[%rd1+224], {%f1710, %f1710, %f1710, %f1710};
	st.local.v4.f32 	[%rd1+240], {%f1710, %f1710, %f1710, %f1710};
	mov.u32 	%r38, %tid.x;
	shr.u32 	%r39, %r38, 5;
	and.b32  	%r40, %r38, 31;
	and.b32  	%r41, %r38, 7;
	mov.u32 	%r42, %ctaid.y;
	shl.b32 	%r43, %r42, 7;
	shr.u32 	%r44, %r38, 1;
	and.b32  	%r45, %r44, 124;
	or.b32  	%r46, %r45, %r43;
	mad.lo.s32 	%r48, %r24, %r46, %r41;
	mul.wide.s32 	%rd61, %r48, 4;
	add.s64 	%rd37, %rd58, %rd61;
	setp.lt.s32 	%p7, %r46, %r34;
	add.s32 	%r49, %r46, 1;
	setp.lt.s32 	%p8, %r49, %r34;
	add.s32 	%r50, %r46, 2;
	setp.lt.s32 	%p9, %r50, %r34;
	add.s32 	%r51, %r46, 3;
	setp.lt.s32 	%p10, %r51, %r34;
	mov.u32 	%r52, %ctaid.x;
	shl.b32 	%r53, %r52, 7;
	or.b32  	%r54, %r53, %r40;
	mad.lo.s32 	%r56, %r37, %r39, %r54;
	mul.wide.s32 	%rd62, %r56, 4;
	add.s64 	%rd42, %rd59, %rd62;
	setp.lt.s32 	%p11, %r54, %r35;
	add.s32 	%r57, %r54, 32;
	setp.lt.s32 	%p12, %r57, %r35;
	add.s32 	%r58, %r54, 64;
	setp.lt.s32 	%p13, %r58, %r35;
	add.s32 	%r59, %r54, 96;
	setp.lt.s32 	%p14, %r59, %r35;
	mad.lo.s32 	%r60, %r41, 132, %r45;
	shl.b32 	%r61, %r38, 2;
	and.b32  	%r62, %r61, 896;
	or.b32  	%r63, %r62, %r40;
	mul.wide.u32 	%rd63, %r63, 4;
	mov.u32 	%r64, _ZZ15sgemm_128x128x8iiifPKfiS0_ifPfiE8smem_ptr;
	cvt.u64.u32 	%rd64, %r64;
	cvta.shared.u64 	%rd65, %rd64;
	add.s64 	%rd66, %rd65, 16384;
	add.s64 	%rd36, %rd66, %rd63;
	mul.wide.u32 	%rd67, %r60, 4;
	add.s64 	%rd34, %rd65, %rd67;
	// begin inline asm
	cvta.to.shared.u64 %rd206, %rd34;
	// end inline asm
	// begin inline asm
	cvta.to.shared.u64 %rd207, %rd36;
	// end inline asm
	add.s32 	%r65, %r36, 7;
	shr.s32 	%r66, %r65, 31;
	shr.u32 	%r67, %r66, 29;
	add.s32 	%r68, %r65, %r67;
	shr.s32 	%r69, %r68, 3;
	add.s32 	%r1, %r69, -1;
	shl.b32 	%r70, %r1, 3;
	sub.s32 	%r71, %r36, %r70;
	setp.lt.s32 	%p15, %r41, %r71;
	and.pred  	%p16, %p15, %p7;
	selp.u32 	%r26, 1, 0, %p16;
	// begin inline asm
	{.reg .pred p;
	setp.ne.u32 p, %r26, 0;
	@!p mov.b32 %f259, 0;
	@p ld.global.f32 %f259, [%rd37];}
	
	// end inline asm
	and.pred  	%p17, %p15, %p8;
	mul.wide.s32 	%rd68, %r24, 4;
	add.s64 	%rd38, %rd37, %rd68;
	selp.u32 	%r27, 1, 0, %p17;
	// begin inline asm
	{.reg .pred p;
	setp.ne.u32 p, %r27, 0;
	@!p mov.b32 %f260, 0;
	@p ld.global.f32 %f260, [%rd38];}
	
	// end inline asm
	and.pred  	%p18, %p15, %p9;
	add.s64 	%rd39, %rd38, %rd68;
	selp.u32 	%r28, 1, 0, %p18;
	// begin inline asm
	{.reg .pred p;
	setp.ne.u32 p, %r28, 0;
	@!p mov.b32 %f261, 0;
	@p ld.global.f32 %f261, [%rd39];}
	
	// end inline asm
	and.pred  	%p19, %p15, %p10;
	add.s64 	%rd40, %rd39, %rd68;
	selp.u32 	%r29, 1, 0, %p19;
	// begin inline asm
	{.reg .pred p;
	setp.ne.u32 p, %r29, 0;
	@!p mov.b32 %f262, 0;
	@p ld.global.f32 %f262, [%rd40];}
	
	// end inline asm
	// begin inline asm
	st.shared.v4.f32 [%rd206], {%f259, %f260, %f261, %f262};
	
	// end inline asm
	setp.lt.s32 	%p20, %r39, %r71;
	and.pred  	%p21, %p20, %p11;
	selp.u32 	%r30, 1, 0, %p21;
	// begin inline asm
	{.reg .pred p;
	setp.ne.u32 p, %r30, 0;
	@!p mov.b32 %f267, 0;
	@p ld.global.f32 %f267, [%rd42];}
	
	// end inline asm
	and.pred  	%p22, %p20, %p12;
	add.s64 	%rd43, %rd42, 128;
	selp.u32 	%r31, 1, 0, %p22;
	// begin inline asm
	{.reg .pred p;
	setp.ne.u32 p, %r31, 0;
	@!p mov.b32 %f268, 0;
	@p ld.global.f32 %f268, [%rd43];}
	
	// end inline asm
	and.pred  	%p23, %p20, %p13;
	add.s64 	%rd44, %rd42, 256;
	selp.u32 	%r32, 1, 0, %p23;
	// begin inline asm
	{.reg .pred p;
	setp.ne.u32 p, %r32, 0;
	@!p mov.b32 %f269, 0;
	@p ld.global.f32 %f269, [%rd44];}
	
	// end inline asm
	and.pred  	%p24, %p20, %p14;
	add.s64 	%rd45, %rd42, 384;
	selp.u32 	%r33, 1, 0, %p24;
	// begin inline asm
	{.reg .pred p;
	setp.ne.u32 p, %r33, 0;
	@!p mov.b32 %f270, 0;
	@p ld.global.f32 %f270, [%rd45];}
	
	// end inline asm
	// begin inline asm
	st.shared.f32 [%rd207], %f267;

	// end inline asm
	add.s64 	%rd47, %rd207, 128;
	// begin inline asm
	st.shared.f32 [%rd47], %f268;

	// end inline asm
	add.s64 	%rd48, %rd207, 256;
	// begin inline asm
	st.shared.f32 [%rd48], %f269;

	// end inline asm
	add.s64 	%rd49, %rd207, 384;
	// begin inline asm
	st.shared.f32 [%rd49], %f270;

	// end inline asm
	bar.sync 	0;
	shl.b32 	%r72, %r38, 1;
	and.b32  	%r73, %r72, 64;
	and.b32  	%r74, %r44, 96;
	and.b32  	%r75, %r72, 12;
	or.b32  	%r76, %r75, %r74;
	and.b32  	%r77, %r61, 4;
	and.b32  	%r78, %r38, 24;
	or.b32  	%r79, %r77, %r78;
	or.b32  	%r80, %r79, %r73;
	mul.wide.u32 	%rd69, %r76, 4;
	add.s64 	%rd51, %rd65, %rd69;
	mul.wide.u32 	%rd70, %r80, 4;
	add.s64 	%rd53, %rd66, %rd70;
	// begin inline asm
	cvta.to.shared.u64 %rd212, %rd51;
	// end inline asm
	// begin inline asm
	cvta.to.shared.u64 %rd213, %rd53;
	// end inline asm
	// begin inline asm
	ld.shared.v4.f32 {%f1781, %f1780, %f1779, %f1778}, [%rd212];
	
	// end inline asm
	add.s64 	%rd55, %rd212, 64;
	// begin inline asm
	ld.shared.v4.f32 {%f1777, %f1776, %f1775, %f1774}, [%rd55];
	
	// end inline asm
	// begin inline asm
	ld.shared.v4.f32 {%f1789, %f1788, %f1787, %f1786}, [%rd213];
	
	// end inline asm
	add.s64 	%rd57, %rd213, 128;
	// begin inline asm
	ld.shared.v4.f32 {%f1785, %f1784, %f1783, %f1782}, [%rd57];
	
	// end inline asm
	mul.wide.s32 	%rd71, %r71, 4;
	add.s64 	%rd208, %rd37, %rd71;
	mul.lo.s32 	%r81, %r71, %r37;
	mul.wide.s32 	%rd72, %r81, 4;
	add.s64 	%rd211, %rd42, %rd72;
	setp.lt.s32 	%p25, %r36, 9;
	mov.f32 	%f1711, %f1710;
	mov.f32 	%f1712, %f1710;
	mov.f32 	%f1713, %f1710;
	mov.f32 	%f1714, %f1710;
	mov.f32 	%f1715, %f1710;
	mov.f32 	%f1716, %f1710;
	mov.f32 	%f1717, %f1710;
	mov.f32 	%f1718, %f1710;
	mov.f32 	%f1719, %f1710;
	mov.f32 	%f1720, %f1710;
	mov.f32 	%f1721, %f1710;
	mov.f32 	%f1722, %f1710;
	mov.f32 	%f1723, %f1710;
	mov.f32 	%f1724, %f1710;
	mov.f32 	%f1725, %f1710;
	mov.f32 	%f1726, %f1710;
	mov.f32 	%f1727, %f1710;
	mov.f32 	%f1728, %f1710;
	mov.f32 	%f1729, %f1710;
	mov.f32 	%f1730, %f1710;
	mov.f32 	%f1731, %f1710;
	mov.f32 	%f1732, %f1710;
	mov.f32 	%f1733, %f1710;
	mov.f32 	%f1734, %f1710;
	mov.f32 	%f1735, %f1710;
	mov.f32 	%f1736, %f1710;
	mov.f32 	%f1737, %f1710;
	mov.f32 	%f1738, %f1710;
	mov.f32 	%f1739, %f1710;
	mov.f32 	%f1740, %f1710;
	mov.f32 	%f1741, %f1710;
	mov.f32 	%f1742, %f1710;
	mov.f32 	%f1743, %f1710;
	mov.f32 	%f1744, %f1710;
	mov.f32 	%f1745, %f1710;
	mov.f32 	%f1746, %f1710;
	mov.f32 	%f1747, %f1710;
	mov.f32 	%f1748, %f1710;
	mov.f32 	%f1749, %f1710;
	mov.f32 	%f1750, %f1710;
	mov.f32 	%f1751, %f1710;
	mov.f32 	%f1752, %f1710;
	mov.f32 	%f1753, %f1710;
	mov.f32 	%f1754, %f1710;
	mov.f32 	%f1755, %f1710;
	mov.f32 	%f1756, %f1710;
	mov.f32 	%f1757, %f1710;
	mov.f32 	%f1758, %f1710;
	mov.f32 	%f1759, %f1710;
	mov.f32 	%f1760, %f1710;
	mov.f32 	%f1761, %f1710;
	mov.f32 	%f1762, %f1710;
	mov.f32 	%f1763, %f1710;
	mov.f32 	%f1764, %f1710;
	mov.f32 	%f1765, %f1710;
	mov.f32 	%f1766, %f1710;
	mov.f32 	%f1767, %f1710;
	mov.f32 	%f1768, %f1710;
	mov.f32 	%f1769, %f1710;
	mov.f32 	%f1770, %f1710;
	mov.f32 	%f1771, %f1710;
	mov.f32 	%f1772, %f1710;
	mov.f32 	%f1773, %f1710;
	@%p25 bra 	$L__BB1_3;
	max.s32 	%r2, %r1, 1;
	mov.b32 	%r172, 0;
	mov.f32 	%f1710, 0f00000000;
$L__BB1_2:
	ld.param.u32 	%r170, [_Z15sgemm_128x128x8iiifPKfiS0_ifPfi_param_5];
	shl.b32 	%r91, %r35, 3;
	xor.b64  	%rd207, %rd207, 4096;
	xor.b64  	%rd206, %rd206, 8192;
	setp.lt.s32 	%p26, %r46, %r34;
	selp.u32 	%r83, 1, 0, %p26;
	// begin inline asm
	{.reg .pred p;
	setp.ne.u32 p, %r83, 0;
	@p ld.global.f32 %f293, [%rd208];}
	
	// end inline asm
	setp.lt.s32 	%p27, %r54, %r35;
	selp.u32 	%r84, 1, 0, %p27;
	// begin inline asm
	{.reg .pred p;
	setp.ne.u32 p, %r84, 0;
	@p ld.global.f32 %f294, [%rd211];}
	
	// end inline asm
	mul.wide.s32 	%rd122, %r170, 4;
	add.s64 	%rd75, %rd208, %rd122;
	or.b32  	%r102, %r46, 1;
	setp.lt.s32 	%p28, %r102, %r34;
	selp.u32 	%r85, 1, 0, %p28;
	// begin inline asm
	{.reg .pred p;
	setp.ne.u32 p, %r85, 0;
	@p ld.global.f32 %f295, [%rd75];}
	
	// end inline asm
	add.s64 	%rd76, %rd211, 128;
	or.b32  	%r103, %r54, 32;
	setp.lt.s32 	%p29, %r103, %r35;
	selp.u32 	%r86, 1, 0, %p29;
	// begin inline asm
	{.reg .pred p;
	setp.ne.u32 p, %r86, 0;
	@p ld.global.f32 %f296, [%rd76];}
	
	// end inline asm
	add.s64 	%rd77, %rd75, %rd122;
	or.b32  	%r104, %r46, 2;
	setp.lt.s32 	%p30, %r104, %r34;
	selp.u32 	%r87, 1, 0, %p30;
	// begin inline asm
	{.reg .pred p;
	setp.ne.u32 p, %r87, 0;
	@p ld.global.f32 %f297, [%rd77];}
	
	// end inline asm
	add.s64 	%rd78, %rd211, 256;
	or.b32  	%r105, %r54, 64;
	setp.lt.s32 	%p31, %r105, %r35;
	selp.u32 	%r88, 1, 0, %p31;
	// begin inline asm
	{.reg .pred p;
	setp.ne.u32 p, %r88, 0;
	@p ld.global.f32 %f298, [%rd78];}
	
	// end inline asm
	add.s64 	%rd79, %rd77, %rd122;
	or.b32  	%r106, %r46, 3;
	setp.lt.s32 	%p32, %r106, %r34;
	selp.u32 	%r89, 1, 0, %p32;
	// begin inline asm
	{.reg .pred p;
	setp.ne.u32 p, %r89, 0;
	@p ld.global.f32 %f299, [%rd79];}
	
	// end inline asm
	add.s64 	%rd80, %rd211, 384;
	or.b32  	%r107, %r54, 96;
	setp.lt.s32 	%p33, %r107, %r35;
	selp.u32 	%r90, 1, 0, %p33;
	// begin inline asm
	{.reg .pred p;
	setp.ne.u32 p, %r90, 0;
	@p ld.global.f32 %f300, [%rd80];}
	
	// end inline asm
	add.s64 	%rd81, %rd212, 528;
	// begin inline asm
	ld.shared.v4.f32 {%f301, %f302, %f303, %f304}, [%rd81];
	
	// end inline asm
	add.s64 	%rd82, %rd212, 592;
	// begin inline asm
	ld.shared.v4.f32 {%f305, %f306, %f307, %f308}, [%rd82];
	
	// end inline asm
	add.s64 	%rd83, %rd213, 512;
	// begin inline asm
	ld.shared.v4.f32 {%f309, %f310, %f311, %f312}, [%rd83];
	
	// end inline asm
	add.s64 	%rd84, %rd213, 640;
	// begin inline asm
	ld.shared.v4.f32 {%f313, %f314, %f315, %f316}, [%rd84];
	
	// end inline asm
	fma.rn.f32 	%f453, %f1781, %f1789, %f1773;
	fma.rn.f32 	%f454, %f1781, %f1788, %f1772;
	fma.rn.f32 	%f455, %f1781, %f1787, %f1771;
	fma.rn.f32 	%f456, %f1781, %f1786, %f1770;
	fma.rn.f32 	%f457, %f1781, %f1785, %f1769;
	fma.rn.f32 	%f458, %f1781, %f1784, %f1768;
	fma.rn.f32 	%f459, %f1781, %f1783, %f1767;
	fma.rn.f32 	%f460, %f1781, %f1782, %f1766;
	fma.rn.f32 	%f461, %f1780, %f1789, %f1765;
	fma.rn.f32 	%f462, %f1780, %f1788, %f1764;
	fma.rn.f32 	%f463, %f1780, %f1787, %f1763;
	fma.rn.f32 	%f464, %f1780, %f1786, %f1762;
	fma.rn.f32 	%f465, %f1780, %f1785, %f1761;
	fma.rn.f32 	%f466, %f1780, %f1784, %f1760;
	fma.rn.f32 	%f467, %f1780, %f1783, %f1759;
	fma.rn.f32 	%f468, %f1780, %f1782, %f1758;
	fma.rn.f32 	%f469, %f1779, %f1789, %f1757;
	fma.rn.f32 	%f470, %f1779, %f1788, %f1756;
	fma.rn.f32 	%f471, %f1779, %f1787, %f1755;
	fma.rn.f32 	%f472, %f1779, %f1786, %f1754;
	fma.rn.f32 	%f473, %f1779, %f1785, %f1753;
	fma.rn.f32 	%f474, %f1779, %f1784, %f1752;
	fma.rn.f32 	%f475, %f1779, %f1783, %f1751;
	fma.rn.f32 	%f476, %f1779, %f1782, %f1750;
	fma.rn.f32 	%f477, %f1778, %f1789, %f1749;
	fma.rn.f32 	%f478, %f1778, %f1788, %f1748;
	fma.rn.f32 	%f479, %f1778, %f1787, %f1747;
	fma.rn.f32 	%f480, %f1778, %f1786, %f1746;
	fma.rn.f32 	%f481, %f1778, %f1785, %f1745;
	fma.rn.f32 	%f482, %f1778, %f1784, %f1744;
	fma.rn.f32 	%f483, %f1778, %f1783, %f1743;
	fma.rn.f32 	%f484, %f1778, %f1782, %f1742;
	fma.rn.f32 	%f485, %f1777, %f1789, %f1741;
	fma.rn.f32 	%f486, %f1777, %f1788, %f1740;
	fma.rn.f32 	%f487, %f1777, %f1787, %f1739;
	fma.rn.f32 	%f488, %f1777, %f1786, %f1738;
	fma.rn.f32 	%f489, %f1777, %f1785, %f1737;
	fma.rn.f32 	%f490, %f1777, %f1784, %f1736;
	fma.rn.f32 	%f491, %f1777, %f1783, %f1735;
	fma.rn.f32 	%f492, %f1777, %f1782, %f1734;
	fma.rn.f32 	%f493, %f1776, %f1789, %f1733;
	fma.rn.f32 	%f494, %f1776, %f1788, %f1732;
	fma.rn.f32 	%f495, %f1776, %f1787, %f1731;
	fma.rn.f32 	%f496, %f1776, %f1786, %f1730;
	fma.rn.f32 	%f497, %f1776, %f1785, %f1729;
	fma.rn.f32 	%f498, %f1776, %f1784, %f1728;
	fma.rn.f32 	%f499, %f1776, %f1783, %f1727;
	fma.rn.f32 	%f500, %f1776, %f1782, %f1726;
	fma.rn.f32 	%f501, %f1775, %f1789, %f1725;
	fma.rn.f32 	%f502, %f1775, %f1788, %f1724;
	fma.rn.f32 	%f503, %f1775, %f1787, %f1723;
	fma.rn.f32 	%f504, %f1775, %f1786, %f1722;
	fma.rn.f32 	%f505, %f1775, %f1785, %f1721;
	fma.rn.f32 	%f506, %f1775, %f1784, %f1720;
	fma.rn.f32 	%f507, %f1775, %f1783, %f1719;
	fma.rn.f32 	%f508, %f1775, %f1782, %f1718;
	fma.rn.f32 	%f509, %f1774, %f1789, %f1717;
	fma.rn.f32 	%f510, %f1774, %f1788, %f1716;
	fma.rn.f32 	%f511, %f1774, %f1787, %f1715;
	fma.rn.f32 	%f512, %f1774, %f1786, %f1714;
	fma.rn.f32 	%f513, %f1774, %f1785, %f1713;
	fma.rn.f32 	%f514, %f1774, %f1784, %f1712;
	fma.rn.f32 	%f515, %f1774, %f1783, %f1711;
	fma.rn.f32 	%f516, %f1774, %f1782, %f1710;
	add.s64 	%rd85, %rd212, 1056;
	// begin inline asm
	ld.shared.v4.f32 {%f317, %f318, %f319, %f320}, [%rd85];
	
	// end inline asm
	add.s64 	%rd86, %rd212, 1120;
	// begin inline asm
	ld.shared.v4.f32 {%f321, %f322, %f323, %f324}, [%rd86];
	
	// end inline asm
	add.s64 	%rd87, %rd213, 1024;
	// begin inline asm
	ld.shared.v4.f32 {%f325, %f326, %f327, %f328}, [%rd87];
	
	// end inline asm
	add.s64 	%rd88, %rd213, 1152;
	// begin inline asm
	ld.shared.v4.f32 {%f329, %f330, %f331, %f332}, [%rd88];
	
	// end inline asm
	fma.rn.f32 	%f517, %f301, %f309, %f453;
	fma.rn.f32 	%f518, %f301, %f310, %f454;
	fma.rn.f32 	%f519, %f301, %f311, %f455;
	fma.rn.f32 	%f520, %f301, %f312, %f456;
	fma.rn.f32 	%f521, %f301, %f313, %f457;
	fma.rn.f32 	%f522, %f301, %f314, %f458;
	fma.rn.f32 	%f523, %f301, %f315, %f459;
	fma.rn.f32 	%f524, %f301, %f316, %f460;
	fma.rn.f32 	%f525, %f302, %f309, %f461;
	fma.rn.f32 	%f526, %f302, %f310, %f462;
	fma.rn.f32 	%f527, %f302, %f311, %f463;
	fma.rn.f32 	%f528, %f302, %f312, %f464;
	fma.rn.f32 	%f529, %f302, %f313, %f465;
	fma.rn.f32 	%f530, %f302, %f314, %f466;
	fma.rn.f32 	%f531, %f302, %f315, %f467;
	fma.rn.f32 	%f532, %f302, %f316, %f468;
	fma.rn.f32 	%f533, %f303, %f309, %f469;
	fma.rn.f32 	%f534, %f303, %f310, %f470;
	fma.rn.f32 	%f535, %f303, %f311, %f471;
	fma.rn.f32 	%f536, %f303, %f312, %f472;
	fma.rn.f32 	%f537, %f303, %f313, %f473;
	fma.rn.f32 	%f538, %f303, %f314, %f474;
	fma.rn.f32 	%f539, %f303, %f315, %f475;
	fma.rn.f32 	%f540, %f303, %f316, %f476;
	fma.rn.f32 	%f541, %f304, %f309, %f477;
	fma.rn.f32 	%f542, %f304, %f310, %f478;
	fma.rn.f32 	%f543, %f304, %f311, %f479;
	fma.rn.f32 	%f544, %f304, %f312, %f480;
	fma.rn.f32 	%f545, %f304, %f313, %f481;
	fma.rn.f32 	%f546, %f304, %f314, %f482;
	fma.rn.f32 	%f547, %f304, %f315, %f483;
	fma.rn.f32 	%f548, %f304, %f316, %f484;
	fma.rn.f32 	%f549, %f305, %f309, %f485;
	fma.rn.f32 	%f550, %f305, %f310, %f486;
	fma.rn.f32 	%f551, %f305, %f311, %f487;
	fma.rn.f32 	%f552, %f305, %f312, %f488;
	fma.rn.f32 	%f553, %f305, %f313, %f489;
	fma.rn.f32 	%f554, %f305, %f314, %f490;
	fma.rn.f32 	%f555, %f305, %f315, %f491;
	fma.rn.f32 	%f556, %f305, %f316, %f492;
	fma.rn.f32 	%f557, %f306, %f309, %f493;
	fma.rn.f32 	%f558, %f306, %f310, %f494;
	fma.rn.f32 	%f559, %f306, %f311, %f495;
	fma.rn.f32 	%f560, %f306, %f312, %f496;
	fma.rn.f32 	%f561, %f306, %f313, %f497;
	fma.rn.f32 	%f562, %f306, %f314, %f498;
	fma.rn.f32 	%f563, %f306, %f315, %f499;
	fma.rn.f32 	%f564, %f306, %f316, %f500;
	fma.rn.f32 	%f565, %f307, %f309, %f501;
	fma.rn.f32 	%f566, %f307, %f310, %f502;
	fma.rn.f32 	%f567, %f307, %f311, %f503;
	fma.rn.f32 	%f568, %f307, %f312, %f504;
	fma.rn.f32 	%f569, %f307, %f313, %f505;
	fma.rn.f32 	%f570, %f307, %f314, %f506;
	fma.rn.f32 	%f571, %f307, %f315, %f507;
	fma.rn.f32 	%f572, %f307, %f316, %f508;
	fma.rn.f32 	%f573, %f308, %f309, %f509;
	fma.rn.f32 	%f574, %f308, %f310, %f510;
	fma.rn.f32 	%f575, %f308, %f311, %f511;
	fma.rn.f32 	%f576, %f308, %f312, %f512;
	fma.rn.f32 	%f577, %f308, %f313, %f513;
	fma.rn.f32 	%f578, %f308, %f314, %f514;
	fma.rn.f32 	%f579, %f308, %f315, %f515;
	fma.rn.f32 	%f580, %f308, %f316, %f516;
	add.s64 	%rd89, %rd212, 1584;
	// begin inline asm
	ld.shared.v4.f32 {%f333, %f334, %f335, %f336}, [%rd89];
	
	// end inline asm
	add.s64 	%rd90, %rd212, 1648;
	// begin inline asm
	ld.shared.v4.f32 {%f337, %f338, %f339, %f340}, [%rd90];
	
	// end inline asm
	add.s64 	%rd91, %rd213, 1536;
	// begin inline asm
	ld.shared.v4.f32 {%f341, %f342, %f343, %f344}, [%rd91];
	
	// end inline asm
	add.s64 	%rd92, %rd213, 1664;
	// begin inline asm
	ld.shared.v4.f32 {%f345, %f346, %f347, %f348}, [%rd92];
	
	// end inline asm
	fma.rn.f32 	%f581, %f317, %f325, %f517;
	fma.rn.f32 	%f582, %f317, %f326, %f518;
	fma.rn.f32 	%f583, %f317, %f327, %f519;
	fma.rn.f32 	%f584, %f317, %f328, %f520;
	fma.rn.f32 	%f585, %f317, %f329, %f521;
	fma.rn.f32 	%f586, %f317, %f330, %f522;
	fma.rn.f32 	%f587, %f317, %f331, %f523;
	fma.rn.f32 	%f588, %f317, %f332, %f524;
	fma.rn.f32 	%f589, %f318, %f325, %f525;
	fma.rn.f32 	%f590, %f318, %f326, %f526;
	fma.rn.f32 	%f591, %f318, %f327, %f527;
	fma.rn.f32 	%f592, %f318, %f328, %f528;
	fma.rn.f32 	%f593, %f318, %f329, %f529;
	fma.rn.f32 	%f594, %f318, %f330, %f530;
	fma.rn.f32 	%f595, %f318, %f331, %f531;
	fma.rn.f32 	%f596, %f318, %f332, %f532;
	fma.rn.f32 	%f597, %f319, %f325, %f533;
	fma.rn.f32 	%f598, %f319, %f326, %f534;
	fma.rn.f32 	%f599, %f319, %f327, %f535;
	fma.rn.f32 	%f600, %f319, %f328, %f536;
	fma.rn.f32 	%f601, %f319, %f329, %f537;
	fma.rn.f32 	%f602, %f319, %f330, %f538;
	fma.rn.f32 	%f603, %f319, %f331, %f539;
	fma.rn.f32 	%f604, %f319, %f332, %f540;
	fma.rn.f32 	%f605, %f320, %f325, %f541;
	fma.rn.f32 	%f606, %f320, %f326, %f542;
	fma.rn.f32 	%f607, %f320, %f327, %f543;
	fma.rn.f32 	%f608, %f320, %f328, %f544;
	fma.rn.f32 	%f609, %f320, %f329, %f545;
	fma.rn.f32 	%f610, %f320, %f330, %f546;
	fma.rn.f32 	%f611, %f320, %f331, %f547;
	fma.rn.f32 	%f612, %f320, %f332, %f548;
	fma.rn.f32 	%f613, %f321, %f325, %f549;
	fma.rn.f32 	%f614, %f321, %f326, %f550;
	fma.rn.f32 	%f615, %f321, %f327, %f551;
	fma.rn.f32 	%f616, %f321, %f328, %f552;
	fma.rn.f32 	%f617, %f321, %f329, %f553;
	fma.rn.f32 	%f618, %f321, %f330, %f554;
	fma.rn.f32 	%f619, %f321, %f331, %f555;
	fma.rn.f32 	%f620, %f321, %f332, %f556;
	fma.rn.f32 	%f621, %f322, %f325, %f557;
	fma.rn.f32 	%f622, %f322, %f326, %f558;
	fma.rn.f32 	%f623, %f322, %f327, %f559;
	fma.rn.f32 	%f624, %f322, %f328, %f560;
	fma.rn.f32 	%f625, %f322, %f329, %f561;
	fma.rn.f32 	%f626, %f322, %f330, %f562;
	fma.rn.f32 	%f627, %f322, %f331, %f563;
	fma.rn.f32 	%f628, %f322, %f332, %f564;
	fma.rn.f32 	%f629, %f323, %f325, %f565;
	fma.rn.f32 	%f630, %f323, %f326, %f566;
	fma.rn.f32 	%f631, %f323, %f327, %f567;
	fma.rn.f32 	%f632, %f323, %f328, %f568;
	fma.rn.f32 	%f633, %f323, %f329, %f569;
	fma.rn.f32 	%f634, %f323, %f330, %f570;
	fma.rn.f32 	%f635, %f323, %f331, %f571;
	fma.rn.f32 	%f636, %f323, %f332, %f572;
	fma.rn.f32 	%f637, %f324, %f325, %f573;
	fma.rn.f32 	%f638, %f324, %f326, %f574;
	fma.rn.f32 	%f639, %f324, %f327, %f575;
	fma.rn.f32 	%f640, %f324, %f328, %f576;
	fma.rn.f32 	%f641, %f324, %f329, %f577;
	fma.rn.f32 	%f642, %f324, %f330, %f578;
	fma.rn.f32 	%f643, %f324, %f331, %f579;
	fma.rn.f32 	%f644, %f324, %f332, %f580;
	add.s64 	%rd93, %rd212, 2112;
	// begin inline asm
	ld.shared.v4.f32 {%f349, %f350, %f351, %f352}, [%rd93];
	
	// end inline asm
	add.s64 	%rd94, %rd212, 2176;
	// begin inline asm
	ld.shared.v4.f32 {%f353, %f354, %f355, %f356}, [%rd94];
	
	// end inline asm
	add.s64 	%rd95, %rd213, 2048;
	// begin inline asm
	ld.shared.v4.f32 {%f357, %f358, %f359, %f360}, [%rd95];
	
	// end inline asm
	add.s64 	%rd96, %rd213, 2176;
	// begin inline asm
	ld.shared.v4.f32 {%f361, %f362, %f363, %f364}, [%rd96];
	
	// end inline asm
	fma.rn.f32 	%f645, %f333, %f341, %f581;
	fma.rn.f32 	%f646, %f333, %f342, %f582;
	fma.rn.f32 	%f647, %f333, %f343, %f583;
	fma.rn.f32 	%f648, %f333, %f344, %f584;
	fma.rn.f32 	%f649, %f333, %f345, %f585;
	fma.rn.f32 	%f650, %f333, %f346, %f586;
	fma.rn.f32 	%f651, %f333, %f347, %f587;
	fma.rn.f32 	%f652, %f333, %f348, %f588;
	fma.rn.f32 	%f653, %f334, %f341, %f589;
	fma.rn.f32 	%f654, %f334, %f342, %f590;
	fma.rn.f32 	%f655, %f334, %f343, %f591;
	fma.rn.f32 	%f656, %f334, %f344, %f592;
	fma.rn.f32 	%f657, %f334, %f345, %f593;
	fma.rn.f32 	%f658, %f334, %f346, %f594;
	fma.rn.f32 	%f659, %f334, %f347, %f595;
	fma.rn.f32 	%f660, %f334, %f348, %f596;
	fma.rn.f32 	%f661, %f335, %f341, %f597;
	fma.rn.f32 	%f662, %f335, %f342, %f598;
	fma.rn.f32 	%f663, %f335, %f343, %f599;
	fma.rn.f32 	%f664, %f335, %f344, %f600;
	fma.rn.f32 	%f665, %f335, %f345, %f601;
	fma.rn.f32 	%f666, %f335, %f346, %f602;
	fma.rn.f32 	%f667, %f335, %f347, %f603;
	fma.rn.f32 	%f668, %f335, %f348, %f604;
	fma.rn.f32 	%f669, %f336, %f341, %f605;
	fma.rn.f32 	%f670, %f336, %f342, %f606;
	fma.rn.f32 	%f671, %f336, %f343, %f607;
	fma.rn.f32 	%f672, %f336, %f344, %f608;
	fma.rn.f32 	%f673, %f336, %f345, %f609;
	fma.rn.f32 	%f674, %f336, %f346, %f610;
	fma.rn.f32 	%f675, %f336, %f347, %f611;
	fma.rn.f32 	%f676, %f336, %f348, %f612;
	fma.rn.f32 	%f677, %f337, %f341, %f613;
	fma.rn.f32 	%f678, %f337, %f342, %f614;
	fma.rn.f32 	%f679, %f337, %f343, %f615;
	fma.rn.f32 	%f680, %f337, %f344, %f616;
	fma.rn.f32 	%f681, %f337, %f345, %f617;
	fma.rn.f32 	%f682, %f337, %f346, %f618;
	fma.rn.f32 	%f683, %f337, %f347, %f619;
	fma.rn.f32 	%f684, %f337, %f348, %f620;
	fma.rn.f32 	%f685, %f338, %f341, %f621;
	fma.rn.f32 	%f686, %f338, %f342, %f622;
	fma.rn.f32 	%f687, %f338, %f343, %f623;
	fma.rn.f32 	%f688, %f338, %f344, %f624;
	fma.rn.f32 	%f689, %f338, %f345, %f625;
	fma.rn.f32 	%f690, %f338, %f346, %f626;
	fma.rn.f32 	%f691, %f338, %f347, %f627;
	fma.rn.f32 	%f692, %f338, %f348, %f628;
	fma.rn.f32 	%f693, %f339, %f341, %f629;
	fma.rn.f32 	%f694, %f339, %f342, %f630;
	fma.rn.f32 	%f695, %f339, %f343, %f631;
	fma.rn.f32 	%f696, %f339, %f344, %f632;
	fma.rn.f32 	%f697, %f339, %f345, %f633;
	fma.rn.f32 	%f698, %f339, %f346, %f634;
	fma.rn.f32 	%f699, %f339, %f347, %f635;
	fma.rn.f32 	%f700, %f339, %f348, %f636;
	fma.rn.f32 	%f701, %f340, %f341, %f637;
	fma.rn.f32 	%f702, %f340, %f342, %f638;
	fma.rn.f32 	%f703, %f340, %f343, %f639;
	fma.rn.f32 	%f704, %f340, %f344, %f640;
	fma.rn.f32 	%f705, %f340, %f345, %f641;
	fma.rn.f32 	%f706, %f340, %f346, %f642;
	fma.rn.f32 	%f707, %f340, %f347, %f643;
	fma.rn.f32 	%f708, %f340, %f348, %f644;
	add.s64 	%rd97, %rd212, 2640;
	// begin inline asm
	ld.shared.v4.f32 {%f365, %f366, %f367, %f368}, [%rd97];
	
	// end inline asm
	add.s64 	%rd98, %rd212, 2704;
	// begin inline asm
	ld.shared.v4.f32 {%f369, %f370, %f371, %f372}, [%rd98];
	
	// end inline asm
	add.s64 	%rd99, %rd213, 2560;
	// begin inline asm
	ld.shared.v4.f32 {%f373, %f374, %f375, %f376}, [%rd99];
	
	// end inline asm
	add.s64 	%rd100, %rd213, 2688;
	// begin inline asm
	ld.shared.v4.f32 {%f377, %f378, %f379, %f380}, [%rd100];
	
	// end inline asm
	fma.rn.f32 	%f709, %f349, %f357, %f645;
	fma.rn.f32 	%f710, %f349, %f358, %f646;
	fma.rn.f32 	%f711, %f349, %f359, %f647;
	fma.rn.f32 	%f712, %f349, %f360, %f648;
	fma.rn.f32 	%f713, %f349, %f361, %f649;
	fma.rn.f32 	%f714, %f349, %f362, %f650;
	fma.rn.f32 	%f715, %f349, %f363, %f651;
	fma.rn.f32 	%f716, %f349, %f364, %f652;
	fma.rn.f32 	%f717, %f350, %f357, %f653;
	fma.rn.f32 	%f718, %f350, %f358, %f654;
	fma.rn.f32 	%f719, %f350, %f359, %f655;
	fma.rn.f32 	%f720, %f350, %f360, %f656;
	fma.rn.f32 	%f721, %f350, %f361, %f657;
	fma.rn.f32 	%f722, %f350, %f362, %f658;
	fma.rn.f32 	%f723, %f350, %f363, %f659;
	fma.rn.f32 	%f724, %f350, %f364, %f660;
	fma.rn.f32 	%f725, %f351, %f357, %f661;
	fma.rn.f32 	%f726, %f351, %f358, %f662;
	fma.rn.f32 	%f727, %f351, %f359, %f663;
	fma.rn.f32 	%f728, %f351, %f360, %f664;
	fma.rn.f32 	%f729, %f351, %f361, %f665;
	fma.rn.f32 	%f730, %f351, %f362, %f666;
	fma.rn.f32 	%f731, %f351, %f363, %f667;
	fma.rn.f32 	%f732, %f351, %f364, %f668;
	fma.rn.f32 	%f733, %f352, %f357, %f669;
	fma.rn.f32 	%f734, %f352, %f358, %f670;
	fma.rn.f32 	%f735, %f352, %f359, %f671;
	fma.rn.f32 	%f736, %f352, %f360, %f672;
	fma.rn.f32 	%f737, %f352, %f361, %f673;
	fma.rn.f32 	%f738, %f352, %f362, %f674;
	fma.rn.f32 	%f739, %f352, %f363, %f675;
	fma.rn.f32 	%f740, %f352, %f364, %f676;
	fma.rn.f32 	%f741, %f353, %f357, %f677;
	fma.rn.f32 	%f742, %f353, %f358, %f678;
	fma.rn.f32 	%f743, %f353, %f359, %f679;
	fma.rn.f32 	%f744, %f353, %f360, %f680;
	fma.rn.f32 	%f745, %f353, %f361, %f681;
	fma.rn.f32 	%f746, %f353, %f362, %f682;
	fma.rn.f32 	%f747, %f353, %f363, %f683;
	fma.rn.f32 	%f748, %f353, %f364, %f684;
	fma.rn.f32 	%f749, %f354, %f357, %f685;
	fma.rn.f32 	%f750, %f354, %f358, %f686;
	fma.rn.f32 	%f751, %f354, %f359, %f687;
	fma.rn.f32 	%f752, %f354, %f360, %f688;
	fma.rn.f32 	%f753, %f354, %f361, %f689;
	fma.rn.f32 	%f754, %f354, %f362, %f690;
	fma.rn.f32 	%f755, %f354, %f363, %f691;
	fma.rn.f32 	%f756, %f354, %f364, %f692;
	fma.rn.f32 	%f757, %f355, %f357, %f693;
	fma.rn.f32 	%f758, %f355, %f358, %f694;
	fma.rn.f32 	%f759, %f355, %f359, %f695;
	fma.rn.f32 	%f760, %f355, %f360, %f696;
	fma.rn.f32 	%f761, %f355, %f361, %f697;
	fma.rn.f32 	%f762, %f355, %f362, %f698;
	fma.rn.f32 	%f763, %f355, %f363, %f699;
	fma.rn.f32 	%f764, %f355, %f364, %f700;
	fma.rn.f32 	%f765, %f356, %f357, %f701;
	fma.rn.f32 	%f766, %f356, %f358, %f702;
	fma.rn.f32 	%f767, %f356, %f359, %f703;
	fma.rn.f32 	%f768, %f356, %f360, %f704;
	fma.rn.f32 	%f769, %f356, %f361, %f705;
	fma.rn.f32 	%f770, %f356, %f362, %f706;
	fma.rn.f32 	%f771, %f356, %f363, %f707;
	fma.rn.f32 	%f772, %f356, %f364, %f708;
	add.s64 	%rd101, %rd212, 3168;
	// begin inline asm
	ld.shared.v4.f32 {%f381, %f382, %f383, %f384}, [%rd101];
	
	// end inline asm
	add.s64 	%rd102, %rd212, 3232;
	// begin inline asm
	ld.shared.v4.f32 {%f385, %f386, %f387, %f388}, [%rd102];
	
	// end inline asm
	add.s64 	%rd103, %rd213, 3072;
	// begin inline asm
	ld.shared.v4.f32 {%f389, %f390, %f391, %f392}, [%rd103];
	
	// end inline asm
	add.s64 	%rd104, %rd213, 3200;
	// begin inline asm
	ld.shared.v4.f32 {%f393, %f394, %f395, %f396}, [%rd104];
	
	// end inline asm
	fma.rn.f32 	%f773, %f365, %f373, %f709;
	fma.rn.f32 	%f774, %f365, %f374, %f710;
	fma.rn.f32 	%f775, %f365, %f375, %f711;
	fma.rn.f32 	%f776, %f365, %f376, %f712;
	fma.rn.f32 	%f777, %f365, %f377, %f713;
	fma.rn.f32 	%f778, %f365, %f378, %f714;
	fma.rn.f32 	%f779, %f365, %f379, %f715;
	fma.rn.f32 	%f780, %f365, %f380, %f716;
	fma.rn.f32 	%f781, %f366, %f373, %f717;
	fma.rn.f32 	%f782, %f366, %f374, %f718;
	fma.rn.f32 	%f783, %f366, %f375, %f719;
	fma.rn.f32 	%f784, %f366, %f376, %f720;
	fma.rn.f32 	%f785, %f366, %f377, %f721;
	fma.rn.f32 	%f786, %f366, %f378, %f722;
	fma.rn.f32 	%f787, %f366, %f379, %f723;
	fma.rn.f32 	%f788, %f366, %f380, %f724;
	fma.rn.f32 	%f789, %f367, %f373, %f725;
	fma.rn.f32 	%f790, %f367, %f374, %f726;
	fma.rn.f32 	%f791, %f367, %f375, %f727;
	fma.rn.f32 	%f792, %f367, %f376, %f728;
	fma.rn.f32 	%f793, %f367, %f377, %f729;
	fma.rn.f32 	%f794, %f367, %f378, %f730;
	fma.rn.f32 	%f795, %f367, %f379, %f731;
	fma.rn.f32 	%f796, %f367, %f380, %f732;
	fma.rn.f32 	%f797, %f368, %f373, %f733;
	fma.rn.f32 	%f798, %f368, %f374, %f734;
	fma.rn.f32 	%f799, %f368, %f375, %f735;
	fma.rn.f32 	%f800, %f368, %f376, %f736;
	fma.rn.f32 	%f801, %f368, %f377, %f737;
	fma.rn.f32 	%f802, %f368, %f378, %f738;
	fma.rn.f32 	%f803, %f368, %f379, %f739;
	fma.rn.f32 	%f804, %f368, %f380, %f740;
	fma.rn.f32 	%f805, %f369, %f373, %f741;
	fma.rn.f32 	%f806, %f369, %f374, %f742;
	fma.rn.f32 	%f807, %f369, %f375, %f743;
	fma.rn.f32 	%f808, %f369, %f376, %f744;
	fma.rn.f32 	%f809, %f369, %f377, %f745;
	fma.rn.f32 	%f810, %f369, %f378, %f746;
	fma.rn.f32 	%f811, %f369, %f379, %f747;
	fma.rn.f32 	%f812, %f369, %f380, %f748;
	fma.rn.f32 	%f813, %f370, %f373, %f749;
	fma.rn.f32 	%f814, %f370, %f374, %f750;
	fma.rn.f32 	%f815, %f370, %f375, %f751;
	fma.rn.f32 	%f816, %f370, %f376, %f752;
	fma.rn.f32 	%f817, %f370, %f377, %f753;
	fma.rn.f32 	%f818, %f370, %f378, %f754;
	fma.rn.f32 	%f819, %f370, %f379, %f755;
	fma.rn.f32 	%f820, %f370, %f380, %f756;
	fma.rn.f32 	%f821, %f371, %f373, %f757;
	fma.rn.f32 	%f822, %f371, %f374, %f758;
	fma.rn.f32 	%f823, %f371, %f375, %f759;
	fma.rn.f32 	%f824, %f371, %f376, %f760;
	fma.rn.f32 	%f825, %f371, %f377, %f761;
	fma.rn.f32 	%f826, %f371, %f378, %f762;
	fma.rn.f32 	%f827, %f371, %f379, %f763;
	fma.rn.f32 	%f828, %f371, %f380, %f764;
	fma.rn.f32 	%f829, %f372, %f373, %f765;
	fma.rn.f32 	%f830, %f372, %f374, %f766;
	fma.rn.f32 	%f831, %f372, %f375, %f767;
	fma.rn.f32 	%f832, %f372, %f376, %f768;
	fma.rn.f32 	%f833, %f372, %f377, %f769;
	fma.rn.f32 	%f834, %f372, %f378, %f770;
	fma.rn.f32 	%f835, %f372, %f379, %f771;
	fma.rn.f32 	%f836, %f372, %f380, %f772;
	add.s64 	%rd105, %rd212, 3696;
	// begin inline asm
	ld.shared.v4.f32 {%f397, %f398, %f399, %f400}, [%rd105];
	
	// end inline asm
	add.s64 	%rd106, %rd212, 3760;
	// begin inline asm
	ld.shared.v4.f32 {%f401, %f402, %f403, %f404}, [%rd106];
	
	// end inline asm
	add.s64 	%rd107, %rd213, 3584;
	// begin inline asm
	ld.shared.v4.f32 {%f405, %f406, %f407, %f408}, [%rd107];
	
	// end inline asm
	add.s64 	%rd108, %rd213, 3712;
	// begin inline asm
	ld.shared.v4.f32 {%f409, %f410, %f411, %f412}, [%rd108];
	
	// end inline asm
	fma.rn.f32 	%f837, %f381, %f389, %f773;
	fma.rn.f32 	%f838, %f381, %f390, %f774;
	fma.rn.f32 	%f839, %f381, %f391, %f775;
	fma.rn.f32 	%f840, %f381, %f392, %f776;
	fma.rn.f32 	%f841, %f381, %f393, %f777;
	fma.rn.f32 	%f842, %f381, %f394, %f778;
	fma.rn.f32 	%f843, %f381, %f395, %f779;
	fma.rn.f32 	%f844, %f381, %f396, %f780;
	fma.rn.f32 	%f845, %f382, %f389, %f781;
	fma.rn.f32 	%f846, %f382, %f390, %f782;
	fma.rn.f32 	%f847, %f382, %f391, %f783;
	fma.rn.f32 	%f848, %f382, %f392, %f784;
	fma.rn.f32 	%f849, %f382, %f393, %f785;
	fma.rn.f32 	%f850, %f382, %f394, %f786;
	fma.rn.f32 	%f851, %f382, %f395, %f787;
	fma.rn.f32 	%f852, %f382, %f396, %f788;
	fma.rn.f32 	%f853, %f383, %f389, %f789;
	fma.rn.f32 	%f854, %f383, %f390, %f790;
	fma.rn.f32 	%f855, %f383, %f391, %f791;
	fma.rn.f32 	%f856, %f383, %f392, %f792;
	fma.rn.f32 	%f857, %f383, %f393, %f793;
	fma.rn.f32 	%f858, %f383, %f394, %f794;
	fma.rn.f32 	%f859, %f383, %f395, %f795;
	fma.rn.f32 	%f860, %f383, %f396, %f796;
	fma.rn.f32 	%f861, %f384, %f389, %f797;
	fma.rn.f32 	%f862, %f384, %f390, %f798;
	fma.rn.f32 	%f863, %f384, %f391, %f799;
	fma.rn.f32 	%f864, %f384, %f392, %f800;
	fma.rn.f32 	%f865, %f384, %f393, %f801;
	fma.rn.f32 	%f866, %f384, %f394, %f802;
	fma.rn.f32 	%f867, %f384, %f395, %f803;
	fma.rn.f32 	%f868, %f384, %f396, %f804;
	fma.rn.f32 	%f869, %f385, %f389, %f805;
	fma.rn.f32 	%f870, %f385, %f390, %f806;
	fma.rn.f32 	%f871, %f385, %f391, %f807;
	fma.rn.f32 	%f872, %f385, %f392, %f808;
	fma.rn.f32 	%f873, %f385, %f393, %f809;
	fma.rn.f32 	%f874, %f385, %f394, %f810;
	fma.rn.f32 	%f875, %f385, %f395, %f811;
	fma.rn.f32 	%f876, %f385, %f396, %f812;
	fma.rn.f32 	%f877, %f386, %f389, %f813;
	fma.rn.f32 	%f878, %f386, %f390, %f814;
	fma.rn.f32 	%f879, %f386, %f391, %f815;
	fma.rn.f32 	%f880, %f386, %f392, %f816;
	fma.rn.f32 	%f881, %f386, %f393, %f817;
	fma.rn.f32 	%f882, %f386, %f394, %f818;
	fma.rn.f32 	%f883, %f386, %f395, %f819;
	fma.rn.f32 	%f884, %f386, %f396, %f820;
	fma.rn.f32 	%f885, %f387, %f389, %f821;
	fma.rn.f32 	%f886, %f387, %f390, %f822;
	fma.rn.f32 	%f887, %f387, %f391, %f823;
	fma.rn.f32 	%f888, %f387, %f392, %f824;
	fma.rn.f32 	%f889, %f387, %f393, %f825;
	fma.rn.f32 	%f890, %f387, %f394, %f826;
	fma.rn.f32 	%f891, %f387, %f395, %f827;
	fma.rn.f32 	%f892, %f387, %f396, %f828;
	fma.rn.f32 	%f893, %f388, %f389, %f829;
	fma.rn.f32 	%f894, %f388, %f390, %f830;
	fma.rn.f32 	%f895, %f388, %f391, %f831;
	fma.rn.f32 	%f896, %f388, %f392, %f832;
	fma.rn.f32 	%f897, %f388, %f393, %f833;
	fma.rn.f32 	%f898, %f388, %f394, %f834;
	fma.rn.f32 	%f899, %f388, %f395, %f835;
	fma.rn.f32 	%f900, %f388, %f396, %f836;
	// begin inline asm
	ld.shared.v4.f32 {%f413, %f414, %f415, %f416}, [%rd212];
	
	// end inline asm
	add.s64 	%rd110, %rd212, 64;
	// begin inline asm
	ld.shared.v4.f32 {%f417, %f418, %f419, %f420}, [%rd110];
	
	// end inline asm
	// begin inline asm
	ld.shared.v4.f32 {%f421, %f422, %f423, %f424}, [%rd213];
	
	// end inline asm
	add.s64 	%rd112, %rd213, 128;
	// begin inline asm
	ld.shared.v4.f32 {%f425, %f426, %f427, %f428}, [%rd112];
	
	// end inline asm
	fma.rn.f32 	%f1773, %f397, %f405, %f837;
	fma.rn.f32 	%f1772, %f397, %f406, %f838;
	fma.rn.f32 	%f1771, %f397, %f407, %f839;
	fma.rn.f32 	%f1770, %f397, %f408, %f840;
	st.local.v4.f32 	[%rd1], {%f1773, %f1772, %f1771, %f1770};
	fma.rn.f32 	%f1769, %f397, %f409, %f841;
	fma.rn.f32 	%f1768, %f397, %f410, %f842;
	fma.rn.f32 	%f1767, %f397, %f411, %f843;
	fma.rn.f32 	%f1766, %f397, %f412, %f844;
	st.local.v4.f32 	[%rd1+16], {%f1769, %f1768, %f1767, %f1766};
	fma.rn.f32 	%f1765, %f398, %f405, %f845;
	fma.rn.f32 	%f1764, %f398, %f406, %f846;
	fma.rn.f32 	%f1763, %f398, %f407, %f847;
	fma.rn.f32 	%f1762, %f398, %f408, %f848;
	st.local.v4.f32 	[%rd1+32], {%f1765, %f1764, %f1763, %f1762};
	fma.rn.f32 	%f1761, %f398, %f409, %f849;
	fma.rn.f32 	%f1760, %f398, %f410, %f850;
	fma.rn.f32 	%f1759, %f398, %f411, %f851;
	fma.rn.f32 	%f1758, %f398, %f412, %f852;
	st.local.v4.f32 	[%rd1+48], {%f1761, %f1760, %f1759, %f1758};
	fma.rn.f32 	%f1757, %f399, %f405, %f853;
	fma.rn.f32 	%f1756, %f399, %f406, %f854;
	fma.rn.f32 	%f1755, %f399, %f407, %f855;
	fma.rn.f32 	%f1754, %f399, %f408, %f856;
	st.local.v4.f32 	[%rd1+64], {%f1757, %f1756, %f1755, %f1754};
	fma.rn.f32 	%f1753, %f399, %f409, %f857;
	fma.rn.f32 	%f1752, %f399, %f410, %f858;
	fma.rn.f32 	%f1751, %f399, %f411, %f859;
	fma.rn.f32 	%f1750, %f399, %f412, %f860;
	st.local.v4.f32 	[%rd1+80], {%f1753, %f1752, %f1751, %f1750};
	fma.rn.f32 	%f1749, %f400, %f405, %f861;
	fma.rn.f32 	%f1748, %f400, %f406, %f862;
	fma.rn.f32 	%f1747, %f400, %f407, %f863;
	fma.rn.f32 	%f1746, %f400, %f408, %f864;
	st.local.v4.f32 	[%rd1+96], {%f1749, %f1748, %f1747, %f1746};
	fma.rn.f32 	%f1745, %f400, %f409, %f865;
	fma.rn.f32 	%f1744, %f400, %f410, %f866;
	fma.rn.f32 	%f1743, %f400, %f411, %f867;
	fma.rn.f32 	%f1742, %f400, %f412, %f868;
	st.local.v4.f32 	[%rd1+112], {%f1745, %f1744, %f1743, %f1742};
	fma.rn.f32 	%f1741, %f401, %f405, %f869;
	fma.rn.f32 	%f1740, %f401, %f406, %f870;
	fma.rn.f32 	%f1739, %f401, %f407, %f871;
	fma.rn.f32 	%f1738, %f401, %f408, %f872;
	st.local.v4.f32 	[%rd1+128], {%f1741, %f1740, %f1739, %f1738};
	fma.rn.f32 	%f1737, %f401, %f409, %f873;
	fma.rn.f32 	%f1736, %f401, %f410, %f874;
	fma.rn.f32 	%f1735, %f401, %f411, %f875;
	fma.rn.f32 	%f1734, %f401, %f412, %f876;
	st.local.v4.f32 	[%rd1+144], {%f1737, %f1736, %f1735, %f1734};
	fma.rn.f32 	%f1733, %f402, %f405, %f877;
	fma.rn.f32 	%f1732, %f402, %f406, %f878;
	fma.rn.f32 	%f1731, %f402, %f407, %f879;
	fma.rn.f32 	%f1730, %f402, %f408, %f880;
	st.local.v4.f32 	[%rd1+160], {%f1733, %f1732, %f1731, %f1730};
	fma.rn.f32 	%f1729, %f402, %f409, %f881;
	fma.rn.f32 	%f1728, %f402, %f410, %f882;
	fma.rn.f32 	%f1727, %f402, %f411, %f883;
	fma.rn.f32 	%f1726, %f402, %f412, %f884;
	st.local.v4.f32 	[%rd1+176], {%f1729, %f1728, %f1727, %f1726};
	fma.rn.f32 	%f1725, %f403, %f405, %f885;
	fma.rn.f32 	%f1724, %f403, %f406, %f886;
	fma.rn.f32 	%f1723, %f403, %f407, %f887;
	fma.rn.f32 	%f1722, %f403, %f408, %f888;
	st.local.v4.f32 	[%rd1+192], {%f1725, %f1724, %f1723, %f1722};
	fma.rn.f32 	%f1721, %f403, %f409, %f889;
	fma.rn.f32 	%f1720, %f403, %f410, %f890;
	fma.rn.f32 	%f1719, %f403, %f411, %f891;
	fma.rn.f32 	%f1718, %f403, %f412, %f892;
	st.local.v4.f32 	[%rd1+208], {%f1721, %f1720, %f1719, %f1718};
	fma.rn.f32 	%f1717, %f404, %f405, %f893;
	fma.rn.f32 	%f1716, %f404, %f406, %f894;
	fma.rn.f32 	%f1715, %f404, %f407, %f895;
	fma.rn.f32 	%f1714, %f404, %f408, %f896;
	st.local.v4.f32 	[%rd1+224], {%f1717, %f1716, %f1715, %f1714};
	fma.rn.f32 	%f1713, %f404, %f409, %f897;
	fma.rn.f32 	%f1712, %f404, %f410, %f898;
	fma.rn.f32 	%f1711, %f404, %f411, %f899;
	fma.rn.f32 	%f1710, %f404, %f412, %f900;
	st.local.v4.f32 	[%rd1+240], {%f1713, %f1712, %f1711, %f1710};
	// begin inline asm
	st.shared.v4.f32 [%rd206], {%f293, %f295, %f297, %f299};
	
	// end inline asm
	// begin inline asm
	st.shared.f32 [%rd207], %f294;

	// end inline asm
	add.s64 	%rd115, %rd207, 128;
	// begin inline asm
	st.shared.f32 [%rd115], %f296;

	// end inline asm
	add.s64 	%rd116, %rd207, 256;
	// begin inline asm
	st.shared.f32 [%rd116], %f298;

	// end inline asm
	add.s64 	%rd117, %rd207, 384;
	// begin inline asm
	st.shared.f32 [%rd117], %f300;

	// end inline asm
	bar.sync 	0;
	xor.b64  	%rd212, %rd212, 8192;
	xor.b64  	%rd213, %rd213, 4096;
	add.s64 	%rd208, %rd208, 32;
	mul.wide.s32 	%rd123, %r91, 4;
	add.s64 	%rd211, %rd211, %rd123;
	// begin inline asm
	ld.shared.v4.f32 {%f1781, %f1780, %f1779, %f1778}, [%rd212];
	
	// end inline asm
	add.s64 	%rd119, %rd212, 64;
	// begin inline asm
	ld.shared.v4.f32 {%f1777, %f1776, %f1775, %f1774}, [%rd119];
	
	// end inline asm
	// begin inline asm
	ld.shared.v4.f32 {%f1789, %f1788, %f1787, %f1786}, [%rd213];
	
	// end inline asm
	add.s64 	%rd121, %rd213, 128;
	// begin inline asm
	ld.shared.v4.f32 {%f1785, %f1784, %f1783, %f1782}, [%rd121];
	
	// end inline asm
	add.s32 	%r172, %r172, 1;
	setp.ne.s32 	%p34, %r172, %r2;
	@%p34 bra 	$L__BB1_2;
$L__BB1_3:
	ld.param.u32 	%r171, [_Z15sgemm_128x128x8iiifPKfiS0_ifPfi_param_10];
	ld.param.u64 	%rd205, [_Z15sgemm_128x128x8iiifPKfiS0_ifPfi_param_9];
	ld.param.f32 	%f1629, [_Z15sgemm_128x128x8iiifPKfiS0_ifPfi_param_3];
	add.s64 	%rd124, %rd212, 528;
	// begin inline asm
	ld.shared.v4.f32 {%f901, %f902, %f903, %f904}, [%rd124];
	
	// end inline asm
	add.s64 	%rd125, %rd212, 592;
	// begin inline asm
	ld.shared.v4.f32 {%f905, %f906, %f907, %f908}, [%rd125];
	
	// end inline asm
	add.s64 	%rd126, %rd213, 512;
	// begin inline asm
	ld.shared.v4.f32 {%f909, %f910, %f911, %f912}, [%rd126];
	
	// end inline asm
	add.s64 	%rd127, %rd213, 640;
	// begin inline asm
	ld.shared.v4.f32 {%f913, %f914, %f915, %f916}, [%rd127];
	
	// end inline asm
	fma.rn.f32 	%f1029, %f1781, %f1789, %f1773;
	fma.rn.f32 	%f1030, %f1781, %f1788, %f1772;
	fma.rn.f32 	%f1031, %f1781, %f1787, %f1771;
	fma.rn.f32 	%f1032, %f1781, %f1786, %f1770;
	fma.rn.f32 	%f1033, %f1781, %f1785, %f1769;
	fma.rn.f32 	%f1034, %f1781, %f1784, %f1768;
	fma.rn.f32 	%f1035, %f1781, %f1783, %f1767;
	fma.rn.f32 	%f1036, %f1781, %f1782, %f1766;
	fma.rn.f32 	%f1037, %f1780, %f1789, %f1765;
	fma.rn.f32 	%f1038, %f1780, %f1788, %f1764;
	fma.rn.f32 	%f1039, %f1780, %f1787, %f1763;
	fma.rn.f32 	%f1040, %f1780, %f1786, %f1762;
	fma.rn.f32 	%f1041, %f1780, %f1785, %f1761;
	fma.rn.f32 	%f1042, %f1780, %f1784, %f1760;
	fma.rn.f32 	%f1043, %f1780, %f1783, %f1759;
	fma.rn.f32 	%f1044, %f1780, %f1782, %f1758;
	fma.rn.f32 	%f1045, %f1779, %f1789, %f1757;
	fma.rn.f32 	%f1046, %f1779, %f1788, %f1756;
	fma.rn.f32 	%f1047, %f1779, %f1787, %f1755;
	fma.rn.f32 	%f1048, %f1779, %f1786, %f1754;
	fma.rn.f32 	%f1049, %f1779, %f1785, %f1753;
	fma.rn.f32 	%f1050, %f1779, %f1784, %f1752;
	fma.rn.f32 	%f1051, %f1779, %f1783, %f1751;
	fma.rn.f32 	%f1052, %f1779, %f1782, %f1750;
	fma.rn.f32 	%f1053, %f1778, %f1789, %f1749;
	fma.rn.f32 	%f1054, %f1778, %f1788, %f1748;
	fma.rn.f32 	%f1055, %f1778, %f1787, %f1747;
	fma.rn.f32 	%f1056, %f1778, %f1786, %f1746;
	fma.rn.f32 	%f1057, %f1778, %f1785, %f1745;
	fma.rn.f32 	%f1058, %f1778, %f1784, %f1744;
	fma.rn.f32 	%f1059, %f1778, %f1783, %f1743;
	fma.rn.f32 	%f1060, %f1778, %f1782, %f1742;
	fma.rn.f32 	%f1061, %f1777, %f1789, %f1741;
	fma.rn.f32 	%f1062, %f1777, %f1788, %f1740;
	fma.rn.f32 	%f1063, %f1777, %f1787, %f1739;
	fma.rn.f32 	%f1064, %f1777, %f1786, %f1738;
	fma.rn.f32 	%f1065, %f1777, %f1785, %f1737;
	fma.rn.f32 	%f1066, %f1777, %f1784, %f1736;
	fma.rn.f32 	%f1067, %f1777, %f1783, %f1735;
	fma.rn.f32 	%f1068, %f1777, %f1782, %f1734;
	fma.rn.f32 	%f1069, %f1776, %f1789, %f1733;
	fma.rn.f32 	%f1070, %f1776, %f1788, %f1732;
	fma.rn.f32 	%f1071, %f1776, %f1787, %f1731;
	fma.rn.f32 	%f1072, %f1776, %f1786, %f1730;
	fma.rn.f32 	%f1073, %f1776, %f1785, %f1729;
	fma.rn.f32 	%f1074, %f1776, %f1784, %f1728;
	fma.rn.f32 	%f1075, %f1776, %f1783, %f1727;
	fma.rn.f32 	%f1076, %f1776, %f1782, %f1726;
	fma.rn.f32 	%f1077, %f1775, %f1789, %f1725;
	fma.rn.f32 	%f1078, %f1775, %f1788, %f1724;
	fma.rn.f32 	%f1079, %f1775, %f1787, %f1723;
	fma.rn.f32 	%f1080, %f1775, %f1786, %f1722;
	fma.rn.f32 	%f1081, %f1775, %f1785, %f1721;
	fma.rn.f32 	%f1082, %f1775, %f1784, %f1720;
	fma.rn.f32 	%f1083, %f1775, %f1783, %f1719;
	fma.rn.f32 	%f1084, %f1775, %f1782, %f1718;
	fma.rn.f32 	%f1085, %f1774, %f1789, %f1717;
	fma.rn.f32 	%f1086, %f1774, %f1788, %f1716;
	fma.rn.f32 	%f1087, %f1774, %f1787, %f1715;
	fma.rn.f32 	%f1088, %f1774, %f1786, %f1714;
	fma.rn.f32 	%f1089, %f1774, %f1785, %f1713;
	fma.rn.f32 	%f1090, %f1774, %f1784, %f1712;
	fma.rn.f32 	%f1091, %f1774, %f1783, %f1711;
	fma.rn.f32 	%f1092, %f1774, %f1782, %f1710;
	add.s64 	%rd128, %rd212, 1056;
	// begin inline asm
	ld.shared.v4.f32 {%f917, %f918, %f919, %f920}, [%rd128];
	
	// end inline asm
	add.s64 	%rd129, %rd212, 1120;
	// begin inline asm
	ld.shared.v4.f32 {%f921, %f922, %f923, %f924}, [%rd129];
	
	// end inline asm
	add.s64 	%rd130, %rd213, 1024;
	// begin inline asm
	ld.shared.v4.f32 {%f925, %f926, %f927, %f928}, [%rd130];
	
	// end inline asm
	add.s64 	%rd131, %rd213, 1152;
	// begin inline asm
	ld.shared.v4.f32 {%f929, %f930, %f931, %f932}, [%rd131];
	
	// end inline asm
	fma.rn.f32 	%f1093, %f901, %f909, %f1029;
	fma.rn.f32 	%f1094, %f901, %f910, %f1030;
	fma.rn.f32 	%f1095, %f901, %f911, %f1031;
	fma.rn.f32 	%f1096, %f901, %f912, %f1032;
	fma.rn.f32 	%f1097, %f901, %f913, %f1033;
	fma.rn.f32 	%f1098, %f901, %f914, %f1034;
	fma.rn.f32 	%f1099, %f901, %f915, %f1035;
	fma.rn.f32 	%f1100, %f901, %f916, %f1036;
	fma.rn.f32 	%f1101, %f902, %f909, %f1037;
	fma.rn.f32 	%f1102, %f902, %f910, %f1038;
	fma.rn.f32 	%f1103, %f902, %f911, %f1039;
	fma.rn.f32 	%f1104, %f902, %f912, %f1040;
	fma.rn.f32 	%f1105, %f902, %f913, %f1041;
	fma.rn.f32 	%f1106, %f902, %f914, %f1042;
	fma.rn.f32 	%f1107, %f902, %f915, %f1043;
	fma.rn.f32 	%f1108, %f902, %f916, %f1044;
	fma.rn.f32 	%f1109, %f903, %f909, %f1045;
	fma.rn.f32 	%f1110, %f903, %f910, %f1046;
	fma.rn.f32 	%f1111, %f903, %f911, %f1047;
	fma.rn.f32 	%f1112, %f903, %f912, %f1048;
	fma.rn.f32 	%f1113, %f903, %f913, %f1049;
	fma.rn.f32 	%f1114, %f903, %f914, %f1050;
	fma.rn.f32 	%f1115, %f903, %f915, %f1051;
	fma.rn.f32 	%f1116, %f903, %f916, %f1052;
	fma.rn.f32 	%f1117, %f904, %f909, %f1053;
	fma.rn.f32 	%f1118, %f904, %f910, %f1054;
	fma.rn.f32 	%f1119, %f904, %f911, %f1055;
	fma.rn.f32 	%f1120, %f904, %f912, %f1056;
	fma.rn.f32 	%f1121, %f904, %f913, %f1057;
	fma.rn.f32 	%f1122, %f904, %f914, %f1058;
	fma.rn.f32 	%f1123, %f904, %f915, %f1059;
	fma.rn.f32 	%f1124, %f904, %f916, %f1060;
	fma.rn.f32 	%f1125, %f905, %f909, %f1061;
	fma.rn.f32 	%f1126, %f905, %f910, %f1062;
	fma.rn.f32 	%f1127, %f905, %f911, %f1063;
	fma.rn.f32 	%f1128, %f905, %f912, %f1064;
	fma.rn.f32 	%f1129, %f905, %f913, %f1065;
	fma.rn.f32 	%f1130, %f905, %f914, %f1066;
	fma.rn.f32 	%f1131, %f905, %f915, %f1067;
	fma.rn.f32 	%f1132, %f905, %f916, %f1068;
	fma.rn.f32 	%f1133, %f906, %f909, %f1069;
	fma.rn.f32 	%f1134, %f906, %f910, %f1070;
	fma.rn.f32 	%f1135, %f906, %f911, %f1071;
	fma.rn.f32 	%f1136, %f906, %f912, %f1072;
	fma.rn.f32 	%f1137, %f906, %f913, %f1073;
	fma.rn.f32 	%f1138, %f906, %f914, %f1074;
	fma.rn.f32 	%f1139, %f906, %f915, %f1075;
	fma.rn.f32 	%f1140, %f906, %f916, %f1076;
	fma.rn.f32 	%f1141, %f907, %f909, %f1077;
	fma.rn.f32 	%f1142, %f907, %f910, %f1078;
	fma.rn.f32 	%f1143, %f907, %f911, %f1079;
	fma.rn.f32 	%f1144, %f907, %f912, %f1080;
	fma.rn.f32 	%f1145, %f907, %f913, %f1081;
	fma.rn.f32 	%f1146, %f907, %f914, %f1082;
	fma.rn.f32 	%f1147, %f907, %f915, %f1083;
	fma.rn.f32 	%f1148, %f907, %f916, %f1084;
	fma.rn.f32 	%f1149, %f908, %f909, %f1085;
	fma.rn.f32 	%f1150, %f908, %f910, %f1086;
	fma.rn.f32 	%f1151, %f908, %f911, %f1087;
	fma.rn.f32 	%f1152, %f908, %f912, %f1088;
	fma.rn.f32 	%f1153, %f908, %f913, %f1089;
	fma.rn.f32 	%f1154, %f908, %f914, %f1090;
	fma.rn.f32 	%f1155, %f908, %f915, %f1091;
	fma.rn.f32 	%f1156, %f908, %f916, %f1092;
	add.s64 	%rd132, %rd212, 1584;
	// begin inline asm
	ld.shared.v4.f32 {%f933, %f934, %f935, %f936}, [%rd132];
	
	// end inline asm
	add.s64 	%rd133, %rd212, 1648;
	// begin inline asm
	ld.shared.v4.f32 {%f937, %f938, %f939, %f940}, [%rd133];
	
	// end inline asm
	add.s64 	%rd134, %rd213, 1536;
	// begin inline asm
	ld.shared.v4.f32 {%f941, %f942, %f943, %f944}, [%rd134];
	
	// end inline asm
	add.s64 	%rd135, %rd213, 1664;
	// begin inline asm
	ld.shared.v4.f32 {%f945, %f946, %f947, %f948}, [%rd135];
	
	// end inline asm
	fma.rn.f32 	%f1157, %f917, %f925, %f1093;
	fma.rn.f32 	%f1158, %f917, %f926, %f1094;
	fma.rn.f32 	%f1159, %f917, %f927, %f1095;
	fma.rn.f32 	%f1160, %f917, %f928, %f1096;
	fma.rn.f32 	%f1161, %f917, %f929, %f1097;
	fma.rn.f32 	%f1162, %f917, %f930, %f1098;
	fma.rn.f32 	%f1163, %f917, %f931, %f1099;
	fma.rn.f32 	%f1164, %f917, %f932, %f1100;
	fma.rn.f32 	%f1165, %f918, %f925, %f1101;
	fma.rn.f32 	%f1166, %f918, %f926, %f1102;
	fma.rn.f32 	%f1167, %f918, %f927, %f1103;
	fma.rn.f32 	%f1168, %f918, %f928, %f1104;
	fma.rn.f32 	%f1169, %f918, %f929, %f1105;
	fma.rn.f32 	%f1170, %f918, %f930, %f1106;
	fma.rn.f32 	%f1171, %f918, %f931, %f1107;
	fma.rn.f32 	%f1172, %f918, %f932, %f1108;
	fma.rn.f32 	%f1173, %f919, %f925, %f1109;
	fma.rn.f32 	%f1174, %f919, %f926, %f1110;
	fma.rn.f32 	%f1175, %f919, %f927, %f1111;
	fma.rn.f32 	%f1176, %f919, %f928, %f1112;
	fma.rn.f32 	%f1177, %f919, %f929, %f1113;
	fma.rn.f32 	%f1178, %f919, %f930, %f1114;
	fma.rn.f32 	%f1179, %f919, %f931, %f1115;
	fma.rn.f32 	%f1180, %f919, %f932, %f1116;
	fma.rn.f32 	%f1181, %f920, %f925, %f1117;
	fma.rn.f32 	%f1182, %f920, %f926, %f1118;
	fma.rn.f32 	%f1183, %f920, %f927, %f1119;
	fma.rn.f32 	%f1184, %f920, %f928, %f1120;
	fma.rn.f32 	%f1185, %f920, %f929, %f1121;
	fma.rn.f32 	%f1186, %f920, %f930, %f1122;
	fma.rn.f32 	%f1187, %f920, %f931, %f1123;
	fma.rn.f32 	%f1188, %f920, %f932, %f1124;
	fma.rn.f32 	%f1189, %f921, %f925, %f1125;
	fma.rn.f32 	%f1190, %f921, %f926, %f1126;
	fma.rn.f32 	%f1191, %f921, %f927, %f1127;
	fma.rn.f32 	%f1192, %f921, %f928, %f1128;
	fma.rn.f32 	%f1193, %f921, %f929, %f1129;
	fma.rn.f32 	%f1194, %f921, %f930, %f1130;
	fma.rn.f32 	%f1195, %f921, %f931, %f1131;
	fma.rn.f32 	%f1196, %f921, %f932, %f1132;
	fma.rn.f32 	%f1197, %f922, %f925, %f1133;
	fma.rn.f32 	%f1198, %f922, %f926, %f1134;
	fma.rn.f32 	%f1199, %f922, %f927, %f1135;
	fma.rn.f32 	%f1200, %f922, %f928, %f1136;
	fma.rn.f32 	%f1201, %f922, %f929, %f1137;
	fma.rn.f32 	%f1202, %f922, %f930, %f1138;
	fma.rn.f32 	%f1203, %f922, %f931, %f1139;
	fma.rn.f32 	%f1204, %f922, %f932, %f1140;
	fma.rn.f32 	%f1205, %f923, %f925, %f1141;
	fma.rn.f32 	%f1206, %f923, %f926, %f1142;
	fma.rn.f32 	%f1207, %f923, %f927, %f1143;
	fma.rn.f32 	%f1208, %f923, %f928, %f1144;
	fma.rn.f32 	%f1209, %f923, %f929, %f1145;
	fma.rn.f32 	%f1210, %f923, %f930, %f1146;
	fma.rn.f32 	%f1211, %f923, %f931, %f1147;
	fma.rn.f32 	%f1212, %f923, %f932, %f1148;
	fma.rn.f32 	%f1213, %f924, %f925, %f1149;
	fma.rn.f32 	%f1214, %f924, %f926, %f1150;
	fma.rn.f32 	%f1215, %f924, %f927, %f1151;
	fma.rn.f32 	%f1216, %f924, %f928, %f1152;
	fma.rn.f32 	%f1217, %f924, %f929, %f1153;
	fma.rn.f32 	%f1218, %f924, %f930, %f1154;
	fma.rn.f32 	%f1219, %f924, %f931, %f1155;
	fma.rn.f32 	%f1220, %f924, %f932, %f1156;
	add.s64 	%rd136, %rd212, 2112;
	// begin inline asm
	ld.shared.v4.f32 {%f949, %f950, %f951, %f952}, [%rd136];
	
	// end inline asm
	add.s64 	%rd137, %rd212, 2176;
	// begin inline asm
	ld.shared.v4.f32 {%f953, %f954, %f955, %f956}, [%rd137];
	
	// end inline asm
	add.s64 	%rd138, %rd213, 2048;
	// begin inline asm
	ld.shared.v4.f32 {%f957, %f958, %f959, %f960}, [%rd138];
	
	// end inline asm
	add.s64 	%rd139, %rd213, 2176;
	// begin inline asm
	ld.shared.v4.f32 {%f961, %f962, %f963, %f964}, [%rd139];
	
	// end inline asm
	fma.rn.f32 	%f1221, %f933, %f941, %f1157;
	fma.rn.f32 	%f1222, %f933, %f942, %f1158;
	fma.rn.f32 	%f1223, %f933, %f943, %f1159;
	fma.rn.f32 	%f1224, %f933, %f944, %f1160;
	fma.rn.f32 	%f1225, %f933, %f945, %f1161;
	fma.rn.f32 	%f1226, %f933, %f946, %f1162;
	fma.rn.f32 	%f1227, %f933, %f947, %f1163;
	fma.rn.f32 	%f1228, %f933, %f948, %f1164;
	fma.rn.f32 	%f1229, %f934, %f941, %f1165;
	fma.rn.f32 	%f1230, %f934, %f942, %f1166;
	fma.rn.f32 	%f1231, %f934, %f943, %f1167;
	fma.rn.f32 	%f1232, %f934, %f944, %f1168;
	fma.rn.f32 	%f1233, %f934, %f945, %f1169;
	fma.rn.f32 	%f1234, %f934, %f946, %f1170;
	fma.rn.f32 	%f1235, %f934, %f947, %f1171;
	fma.rn.f32 	%f1236, %f934, %f948, %f1172;
	fma.rn.f32 	%f1237, %f935, %f941, %f1173;
	fma.rn.f32 	%f1238, %f935, %f942, %f1174;
	fma.rn.f32 	%f1239, %f935, %f943, %f1175;
	fma.rn.f32 	%f1240, %f935, %f944, %f1176;
	fma.rn.f32 	%f1241, %f935, %f945, %f1177;
	fma.rn.f32 	%f1242, %f935, %f946, %f1178;
	fma.rn.f32 	%f1243, %f935, %f947, %f1179;
	fma.rn.f32 	%f1244, %f935, %f948, %f1180;
	fma.rn.f32 	%f1245, %f936, %f941, %f1181;
	fma.rn.f32 	%f1246, %f936, %f942, %f1182;
	fma.rn.f32 	%f1247, %f936, %f943, %f1183;
	fma.rn.f32 	%f1248, %f936, %f944, %f1184;
	fma.rn.f32 	%f1249, %f936, %f945, %f1185;
	fma.rn.f32 	%f1250, %f936, %f946, %f1186;
	fma.rn.f32 	%f1251, %f936, %f947, %f1187;
	fma.rn.f32 	%f1252, %f936, %f948, %f1188;
	fma.rn.f32 	%f1253, %f937, %f941, %f1189;
	fma.rn.f32 	%f1254, %f937, %f942, %f1190;
	fma.rn.f32 	%f1255, %f937, %f943, %f1191;
	fma.rn.f32 	%f1256, %f937, %f944, %f1192;
	fma.rn.f32 	%f1257, %f937, %f945, %f1193;
	fma.rn.f32 	%f1258, %f937, %f946, %f1194;
	fma.rn.f32 	%f1259, %f937, %f947, %f1195;
	fma.rn.f32 	%f1260, %f937, %f948, %f1196;
	fma.rn.f32 	%f1261, %f938, %f941, %f1197;
	fma.rn.f32 	%f1262, %f938, %f942, %f1198;
	fma.rn.f32 	%f1263, %f938, %f943, %f1199;
	fma.rn.f32 	%f1264, %f938, %f944, %f1200;
	fma.rn.f32 	%f1265, %f938, %f945, %f1201;
	fma.rn.f32 	%f1266, %f938, %f946, %f1202;
	fma.rn.f32 	%f1267, %f938, %f947, %f1203;
	fma.rn.f32 	%f1268, %f938, %f948, %f1204;
	fma.rn.f32 	%f1269, %f939, %f941, %f1205;
	fma.rn.f32 	%f1270, %f939, %f942, %f1206;
	fma.rn.f32 	%f1271, %f939, %f943, %f1207;
	fma.rn.f32 	%f1272, %f939, %f944, %f1208;
	fma.rn.f32 	%f1273, %f939, %f945, %f1209;
	fma.rn.f32 	%f1274, %f939, %f946, %f1210;
	fma.rn.f32 	%f1275, %f939, %f947, %f1211;
	fma.rn.f32 	%f1276, %f939, %f948, %f1212;
	fma.rn.f32 	%f1277, %f940, %f941, %f1213;
	fma.rn.f32 	%f1278, %f940, %f942, %f1214;
	fma.rn.f32 	%f1279, %f940, %f943, %f1215;
	fma.rn.f32 	%f1280, %f940, %f944, %f1216;
	fma.rn.f32 	%f1281, %f940, %f945, %f1217;
	fma.rn.f32 	%f1282, %f940, %f946, %f1218;
	fma.rn.f32 	%f1283, %f940, %f947, %f1219;
	fma.rn.f32 	%f1284, %f940, %f948, %f1220;
	add.s64 	%rd140, %rd212, 2640;
	// begin inline asm
	ld.shared.v4.f32 {%f965, %f966, %f967, %f968}, [%rd140];
	
	// end inline asm
	add.s64 	%rd141, %rd212, 2704;
	// begin inline asm
	ld.shared.v4.f32 {%f969, %f970, %f971, %f972}, [%rd141];
	
	// end inline asm
	add.s64 	%rd142, %rd213, 2560;
	// begin inline asm
	ld.shared.v4.f32 {%f973, %f974, %f975, %f976}, [%rd142];
	
	// end inline asm
	add.s64 	%rd143, %rd213, 2688;
	// begin inline asm
	ld.shared.v4.f32 {%f977, %f978, %f979, %f980}, [%rd143];
	
	// end inline asm
	fma.rn.f32 	%f1285, %f949, %f957, %f1221;
	fma.rn.f32 	%f1286, %f949, %f958, %f1222;
	fma.rn.f32 	%f1287, %f949, %f959, %f1223;
	fma.rn.f32 	%f1288, %f949, %f960, %f1224;
	fma.rn.f32 	%f1289, %f949, %f961, %f1225;
	fma.rn.f32 	%f1290, %f949, %f962, %f1226;
	fma.rn.f32 	%f1291, %f949, %f963, %f1227;
	fma.rn.f32 	%f1292, %f949, %f964, %f1228;
	fma.rn.f32 	%f1293, %f950, %f957, %f1229;
	fma.rn.f32 	%f1294, %f950, %f958, %f1230;
	fma.rn.f32 	%f1295, %f950, %f959, %f1231;
	fma.rn.f32 	%f1296, %f950, %f960, %f1232;
	fma.rn.f32 	%f1297, %f950, %f961, %f1233;
	fma.rn.f32 	%f1298, %f950, %f962, %f1234;
	fma.rn.f32 	%f1299, %f950, %f963, %f1235;
	fma.rn.f32 	%f1300, %f950, %f964, %f1236;
	fma.rn.f32 	%f1301, %f951, %f957, %f1237;
	fma.rn.f32 	%f1302, %f951, %f958, %f1238;
	fma.rn.f32 	%f1303, %f951, %f959, %f1239;
	fma.rn.f32 	%f1304, %f951, %f960, %f1240;
	fma.rn.f32 	%f1305, %f951, %f961, %f1241;
	fma.rn.f32 	%f1306, %f951, %f962, %f1242;
	fma.rn.f32 	%f1307, %f951, %f963, %f1243;
	fma.rn.f32 	%f1308, %f951, %f964, %f1244;
	fma.rn.f32 	%f1309, %f952, %f957, %f1245;
	fma.rn.f32 	%f1310, %f952, %f958, %f1246;
	fma.rn.f32 	%f1311, %f952, %f959, %f1247;
	fma.rn.f32 	%f1312, %f952, %f960, %f1248;
	fma.rn.f32 	%f1313, %f952, %f961, %f1249;
	fma.rn.f32 	%f1314, %f952, %f962, %f1250;
	fma.rn.f32 	%f1315, %f952, %f963, %f1251;
	fma.rn.f32 	%f1316, %f952, %f964, %f1252;
	fma.rn.f32 	%f1317, %f953, %f957, %f1253;
	fma.rn.f32 	%f1318, %f953, %f958, %f1254;
	fma.rn.f32 	%f1319, %f953, %f959, %f1255;
	fma.rn.f32 	%f1320, %f953, %f960, %f1256;
	fma.rn.f32 	%f1321, %f953, %f961, %f1257;
	fma.rn.f32 	%f1322, %f953, %f962, %f1258;
	fma.rn.f32 	%f1323, %f953, %f963, %f1259;
	fma.rn.f32 	%f1324, %f953, %f964, %f1260;
	fma.rn.f32 	%f1325, %f954, %f957, %f1261;
	fma.rn.f32 	%f1326, %f954, %f958, %f1262;
	fma.rn.f32 	%f1327, %f954, %f959, %f1263;
	fma.rn.f32 	%f1328, %f954, %f960, %f1264;
	fma.rn.f32 	%f1329, %f954, %f961, %f1265;
	fma.rn.f32 	%f1330, %f954, %f962, %f1266;
	fma.rn.f32 	%f1331, %f954, %f963, %f1267;
	fma.rn.f32 	%f1332, %f954, %f964, %f1268;
	fma.rn.f32 	%f1333, %f955, %f957, %f1269;
	fma.rn.f32 	%f1334, %f955, %f958, %f1270;
	fma.rn.f32 	%f1335, %f955, %f959, %f1271;
	fma.rn.f32 	%f1336, %f955, %f960, %f1272;
	fma.rn.f32 	%f1337, %f955, %f961, %f1273;
	fma.rn.f32 	%f1338, %f955, %f962, %f1274;
	fma.rn.f32 	%f1339, %f955, %f963, %f1275;
	fma.rn.f32 	%f1340, %f955, %f964, %f1276;
	fma.rn.f32 	%f1341, %f956, %f957, %f1277;
	fma.rn.f32 	%f1342, %f956, %f958, %f1278;
	fma.rn.f32 	%f1343, %f956, %f959, %f1279;
	fma.rn.f32 	%f1344, %f956, %f960, %f1280;
	fma.rn.f32 	%f1345, %f956, %f961, %f1281;
	fma.rn.f32 	%f1346, %f956, %f962, %f1282;
	fma.rn.f32 	%f1347, %f956, %f963, %f1283;
	fma.rn.f32 	%f1348, %f956, %f964, %f1284;
	add.s64 	%rd144, %rd212, 3168;
	// begin inline asm
	ld.shared.v4.f32 {%f981, %f982, %f983, %f984}, [%rd144];
	
	// end inline asm
	add.s64 	%rd145, %rd212, 3232;
	// begin inline asm
	ld.shared.v4.f32 {%f985, %f986, %f987, %f988}, [%rd145];
	
	// end inline asm
	add.s64 	%rd146, %rd213, 3072;
	// begin inline asm
	ld.shared.v4.f32 {%f989, %f990, %f991, %f992}, [%rd146];
	
	// end inline asm
	add.s64 	%rd147, %rd213, 3200;
	// begin inline asm
	ld.shared.v4.f32 {%f993, %f994, %f995, %f996}, [%rd147];
	
	// end inline asm
	fma.rn.f32 	%f1349, %f965, %f973, %f1285;
	fma.rn.f32 	%f1350, %f965, %f974, %f1286;
	fma.rn.f32 	%f1351, %f965, %f975, %f1287;
	fma.rn.f32 	%f1352, %f965, %f976, %f1288;
	fma.rn.f32 	%f1353, %f965, %f977, %f1289;
	fma.rn.f32 	%f1354, %f965, %f978, %f1290;
	fma.rn.f32 	%f1355, %f965, %f979, %f1291;
	fma.rn.f32 	%f1356, %f965, %f980, %f1292;
	fma.rn.f32 	%f1357, %f966, %f973, %f1293;
	fma.rn.f32 	%f1358, %f966, %f974, %f1294;
	fma.rn.f32 	%f1359, %f966, %f975, %f1295;
	fma.rn.f32 	%f1360, %f966, %f976, %f1296;
	fma.rn.f32 	%f1361, %f966, %f977, %f1297;
	fma.rn.f32 	%f1362, %f966, %f978, %f1298;
	fma.rn.f32 	%f1363, %f966, %f979, %f1299;
	fma.rn.f32 	%f1364, %f966, %f980, %f1300;
	fma.rn.f32 	%f1365, %f967, %f973, %f1301;
	fma.rn.f32 	%f1366, %f967, %f974, %f1302;
	fma.rn.f32 	%f1367, %f967, %f975, %f1303;
	fma.rn.f32 	%f1368, %f967, %f976, %f1304;
	fma.rn.f32 	%f1369, %f967, %f977, %f1305;
	fma.rn.f32 	%f1370, %f967, %f978, %f1306;
	fma.rn.f32 	%f1371, %f967, %f979, %f1307;
	fma.rn.f32 	%f1372, %f967, %f980, %f1308;
	fma.rn.f32 	%f1373, %f968, %f973, %f1309;
	fma.rn.f32 	%f1374, %f968, %f974, %f1310;
	fma.rn.f32 	%f1375, %f968, %f975, %f1311;
	fma.rn.f32 	%f1376, %f968, %f976, %f1312;
	fma.rn.f32 	%f1377, %f968, %f977, %f1313;
	fma.rn.f32 	%f1378, %f968, %f978, %f1314;
	fma.rn.f32 	%f1379, %f968, %f979, %f1315;
	fma.rn.f32 	%f1380, %f968, %f980, %f1316;
	fma.rn.f32 	%f1381, %f969, %f973, %f1317;
	fma.rn.f32 	%f1382, %f969, %f974, %f1318;
	fma.rn.f32 	%f1383, %f969, %f975, %f1319;
	fma.rn.f32 	%f1384, %f969, %f976, %f1320;
	fma.rn.f32 	%f1385, %f969, %f977, %f1321;
	fma.rn.f32 	%f1386, %f969, %f978, %f1322;
	fma.rn.f32 	%f1387, %f969, %f979, %f1323;
	fma.rn.f32 	%f1388, %f969, %f980, %f1324;
	fma.rn.f32 	%f1389, %f970, %f973, %f1325;
	fma.rn.f32 	%f1390, %f970, %f974, %f1326;
	fma.rn.f32 	%f1391, %f970, %f975, %f1327;
	fma.rn.f32 	%f1392, %f970, %f976, %f1328;
	fma.rn.f32 	%f1393, %f970, %f977, %f1329;
	fma.rn.f32 	%f1394, %f970, %f978, %f1330;
	fma.rn.f32 	%f1395, %f970, %f979, %f1331;
	fma.rn.f32 	%f1396, %f970, %f980, %f1332;
	fma.rn.f32 	%f1397, %f971, %f973, %f1333;
	fma.rn.f32 	%f1398, %f971, %f974, %f1334;
	fma.rn.f32 	%f1399, %f971, %f975, %f1335;
	fma.rn.f32 	%f1400, %f971, %f976, %f1336;
	fma.rn.f32 	%f1401, %f971, %f977, %f1337;
	fma.rn.f32 	%f1402, %f971, %f978, %f1338;
	fma.rn.f32 	%f1403, %f971, %f979, %f1339;
	fma.rn.f32 	%f1404, %f971, %f980, %f1340;
	fma.rn.f32 	%f1405, %f972, %f973, %f1341;
	fma.rn.f32 	%f1406, %f972, %f974, %f1342;
	fma.rn.f32 	%f1407, %f972, %f975, %f1343;
	fma.rn.f32 	%f1408, %f972, %f976, %f1344;
	fma.rn.f32 	%f1409, %f972, %f977, %f1345;
	fma.rn.f32 	%f1410, %f972, %f978, %f1346;
	fma.rn.f32 	%f1411, %f972, %f979, %f1347;
	fma.rn.f32 	%f1412, %f972, %f980, %f1348;
	add.s64 	%rd148, %rd212, 3696;
	// begin inline asm
	ld.shared.v4.f32 {%f997, %f998, %f999, %f1000}, [%rd148];
	
	// end inline asm
	add.s64 	%rd149, %rd212, 3760;
	// begin inline asm
	ld.shared.v4.f32 {%f1001, %f1002, %f1003, %f1004}, [%rd149];
	
	// end inline asm
	add.s64 	%rd150, %rd213, 3584;
	// begin inline asm
	ld.shared.v4.f32 {%f1005, %f1006, %f1007, %f1008}, [%rd150];
	
	// end inline asm
	add.s64 	%rd151, %rd213, 3712;
	// begin inline asm
	ld.shared.v4.f32 {%f1009, %f1010, %f1011, %f1012}, [%rd151];
	
	// end inline asm
	fma.rn.f32 	%f1413, %f981, %f989, %f1349;
	fma.rn.f32 	%f1414, %f981, %f990, %f1350;
	fma.rn.f32 	%f1415, %f981, %f991, %f1351;
	fma.rn.f32 	%f1416, %f981, %f992, %f1352;
	fma.rn.f32 	%f1417, %f981, %f993, %f1353;
	fma.rn.f32 	%f1418, %f981, %f994, %f1354;
	fma.rn.f32 	%f1419, %f981, %f995, %f1355;
	fma.rn.f32 	%f1420, %f981, %f996, %f1356;
	fma.rn.f32 	%f1421, %f982, %f989, %f1357;
	fma.rn.f32 	%f1422, %f982, %f990, %f1358;
	fma.rn.f32 	%f1423, %f982, %f991, %f1359;
	fma.rn.f32 	%f1424, %f982, %f992, %f1360;
	fma.rn.f32 	%f1425, %f982, %f993, %f1361;
	fma.rn.f32 	%f1426, %f982, %f994, %f1362;
	fma.rn.f32 	%f1427, %f982, %f995, %f1363;
	fma.rn.f32 	%f1428, %f982, %f996, %f1364;
	fma.rn.f32 	%f1429, %f983, %f989, %f1365;
	fma.rn.f32 	%f1430, %f983, %f990, %f1366;
	fma.rn.f32 	%f1431, %f983, %f991, %f1367;
	fma.rn.f32 	%f1432, %f983, %f992, %f1368;
	fma.rn.f32 	%f1433, %f983, %f993, %f1369;
	fma.rn.f32 	%f1434, %f983, %f994, %f1370;
	fma.rn.f32 	%f1435, %f983, %f995, %f1371;
	fma.rn.f32 	%f1436, %f983, %f996, %f1372;
	fma.rn.f32 	%f1437, %f984, %f989, %f1373;
	fma.rn.f32 	%f1438, %f984, %f990, %f1374;
	fma.rn.f32 	%f1439, %f984, %f991, %f1375;
	fma.rn.f32 	%f1440, %f984, %f992, %f1376;
	fma.rn.f32 	%f1441, %f984, %f993, %f1377;
	fma.rn.f32 	%f1442, %f984, %f994, %f1378;
	fma.rn.f32 	%f1443, %f984, %f995, %f1379;
	fma.rn.f32 	%f1444, %f984, %f996, %f1380;
	fma.rn.f32 	%f1445, %f985, %f989, %f1381;
	fma.rn.f32 	%f1446, %f985, %f990, %f1382;
	fma.rn.f32 	%f1447, %f985, %f991, %f1383;
	fma.rn.f32 	%f1448, %f985, %f992, %f1384;
	fma.rn.f32 	%f1449, %f985, %f993, %f1385;
	fma.rn.f32 	%f1450, %f985, %f994, %f1386;
	fma.rn.f32 	%f1451, %f985, %f995, %f1387;
	fma.rn.f32 	%f1452, %f985, %f996, %f1388;
	fma.rn.f32 	%f1453, %f986, %f989, %f1389;
	fma.rn.f32 	%f1454, %f986, %f990, %f1390;
	fma.rn.f32 	%f1455, %f986, %f991, %f1391;
	fma.rn.f32 	%f1456, %f986, %f992, %f1392;
	fma.rn.f32 	%f1457, %f986, %f993, %f1393;
	fma.rn.f32 	%f1458, %f986, %f994, %f1394;
	fma.rn.f32 	%f1459, %f986, %f995, %f1395;
	fma.rn.f32 	%f1460, %f986, %f996, %f1396;
	fma.rn.f32 	%f1461, %f987, %f989, %f1397;
	fma.rn.f32 	%f1462, %f987, %f990, %f1398;
	fma.rn.f32 	%f1463, %f987, %f991, %f1399;
	fma.rn.f32 	%f1464, %f987, %f992, %f1400;
	fma.rn.f32 	%f1465, %f987, %f993, %f1401;
	fma.rn.f32 	%f1466, %f987, %f994, %f1402;
	fma.rn.f32 	%f1467, %f987, %f995, %f1403;
	fma.rn.f32 	%f1468, %f987, %f996, %f1404;
	fma.rn.f32 	%f1469, %f988, %f989, %f1405;
	fma.rn.f32 	%f1470, %f988, %f990, %f1406;
	fma.rn.f32 	%f1471, %f988, %f991, %f1407;
	fma.rn.f32 	%f1472, %f988, %f992, %f1408;
	fma.rn.f32 	%f1473, %f988, %f993, %f1409;
	fma.rn.f32 	%f1474, %f988, %f994, %f1410;
	fma.rn.f32 	%f1475, %f988, %f995, %f1411;
	fma.rn.f32 	%f1476, %f988, %f996, %f1412;
	// begin inline asm
	ld.shared.v4.f32 {%f1013, %f1014, %f1015, %f1016}, [%rd212];
	
	// end inline asm
	add.s64 	%rd153, %rd212, 64;
	// begin inline asm
	ld.shared.v4.f32 {%f1017, %f1018, %f1019, %f1020}, [%rd153];
	
	// end inline asm
	// begin inline asm
	ld.shared.v4.f32 {%f1021, %f1022, %f1023, %f1024}, [%rd213];
	
	// end inline asm
	add.s64 	%rd155, %rd213, 128;
	// begin inline asm
	ld.shared.v4.f32 {%f1025, %f1026, %f1027, %f1028}, [%rd155];
	
	// end inline asm
	fma.rn.f32 	%f1477, %f997, %f1005, %f1413;
	fma.rn.f32 	%f1478, %f997, %f1006, %f1414;
	fma.rn.f32 	%f1479, %f997, %f1007, %f1415;
	fma.rn.f32 	%f1480, %f997, %f1008, %f1416;
	fma.rn.f32 	%f1481, %f997, %f1009, %f1417;
	fma.rn.f32 	%f1482, %f997, %f1010, %f1418;
	fma.rn.f32 	%f1483, %f997, %f1011, %f1419;
	fma.rn.f32 	%f1484, %f997, %f1012, %f1420;
	fma.rn.f32 	%f1485, %f998, %f1005, %f1421;
	fma.rn.f32 	%f1486, %f998, %f1006, %f1422;
	fma.rn.f32 	%f1487, %f998, %f1007, %f1423;
	fma.rn.f32 	%f1488, %f998, %f1008, %f1424;
	fma.rn.f32 	%f1489, %f998, %f1009, %f1425;
	fma.rn.f32 	%f1490, %f998, %f1010, %f1426;
	fma.rn.f32 	%f1491, %f998, %f1011, %f1427;
	fma.rn.f32 	%f1492, %f998, %f1012, %f1428;
	fma.rn.f32 	%f1493, %f999, %f1005, %f1429;
	fma.rn.f32 	%f1494, %f999, %f1006, %f1430;
	fma.rn.f32 	%f1495, %f999, %f1007, %f1431;
	fma.rn.f32 	%f1496, %f999, %f1008, %f1432;
	fma.rn.f32 	%f1497, %f999, %f1009, %f1433;
	fma.rn.f32 	%f1498, %f999, %f1010, %f1434;
	fma.rn.f32 	%f1499, %f999, %f1011, %f1435;
	fma.rn.f32 	%f1500, %f999, %f1012, %f1436;
	fma.rn.f32 	%f1501, %f1000, %f1005, %f1437;
	fma.rn.f32 	%f1502, %f1000, %f1006, %f1438;
	fma.rn.f32 	%f1503, %f1000, %f1007, %f1439;
	fma.rn.f32 	%f1504, %f1000, %f1008, %f1440;
	fma.rn.f32 	%f1505, %f1000, %f1009, %f1441;
	fma.rn.f32 	%f1506, %f1000, %f1010, %f1442;
	fma.rn.f32 	%f1507, %f1000, %f1011, %f1443;
	fma.rn.f32 	%f1508, %f1000, %f1012, %f1444;
	fma.rn.f32 	%f1509, %f1001, %f1005, %f1445;
	fma.rn.f32 	%f1510, %f1001, %f1006, %f1446;
	fma.rn.f32 	%f1511, %f1001, %f1007, %f1447;
	fma.rn.f32 	%f1512, %f1001, %f1008, %f1448;
	fma.rn.f32 	%f1513, %f1001, %f1009, %f1449;
	fma.rn.f32 	%f1514, %f1001, %f1010, %f1450;
	fma.rn.f32 	%f1515, %f1001, %f1011, %f1451;
	fma.rn.f32 	%f1516, %f1001, %f1012, %f1452;
	fma.rn.f32 	%f1517, %f1002, %f1005, %f1453;
	fma.rn.f32 	%f1518, %f1002, %f1006, %f1454;
	fma.rn.f32 	%f1519, %f1002, %f1007, %f1455;
	fma.rn.f32 	%f1520, %f1002, %f1008, %f1456;
	fma.rn.f32 	%f1521, %f1002, %f1009, %f1457;
	fma.rn.f32 	%f1522, %f1002, %f1010, %f1458;
	fma.rn.f32 	%f1523, %f1002, %f1011, %f1459;
	fma.rn.f32 	%f1524, %f1002, %f1012, %f1460;
	fma.rn.f32 	%f1525, %f1003, %f1005, %f1461;
	fma.rn.f32 	%f1526, %f1003, %f1006, %f1462;
	fma.rn.f32 	%f1527, %f1003, %f1007, %f1463;
	fma.rn.f32 	%f1528, %f1003, %f1008, %f1464;
	fma.rn.f32 	%f1529, %f1003, %f1009, %f1465;
	fma.rn.f32 	%f1530, %f1003, %f1010, %f1466;
	fma.rn.f32 	%f1531, %f1003, %f1011, %f1467;
	fma.rn.f32 	%f1532, %f1003, %f1012, %f1468;
	fma.rn.f32 	%f1533, %f1004, %f1005, %f1469;
	fma.rn.f32 	%f1534, %f1004, %f1006, %f1470;
	fma.rn.f32 	%f1535, %f1004, %f1007, %f1471;
	fma.rn.f32 	%f1536, %f1004, %f1008, %f1472;
	fma.rn.f32 	%f1537, %f1004, %f1009, %f1473;
	fma.rn.f32 	%f1538, %f1004, %f1010, %f1474;
	fma.rn.f32 	%f1539, %f1004, %f1011, %f1475;
	fma.rn.f32 	%f1540, %f1004, %f1012, %f1476;
	mul.f32 	%f1541, %f1629, %f1477;
	mul.f32 	%f1542, %f1629, %f1478;
	mul.f32 	%f1543, %f1629, %f1479;
	mul.f32 	%f1544, %f1629, %f1480;
	st.local.v4.f32 	[%rd1], {%f1541, %f1542, %f1543, %f1544};
	mul.f32 	%f1545, %f1629, %f1481;
	mul.f32 	%f1546, %f1629, %f1482;
	mul.f32 	%f1547, %f1629, %f1483;
	mul.f32 	%f1548, %f1629, %f1484;
	st.local.v4.f32 	[%rd1+16], {%f1545, %f1546, %f1547, %f1548};
	mul.f32 	%f1549, %f1629, %f1485;
	mul.f32 	%f1550, %f1629, %f1486;
	mul.f32 	%f1551, %f1629, %f1487;
	mul.f32 	%f1552, %f1629, %f1488;
	st.local.v4.f32 	[%rd1+32], {%f1549, %f1550, %f1551, %f1552};
	mul.f32 	%f1553, %f1629, %f1489;
	mul.f32 	%f1554, %f1629, %f1490;
	mul.f32 	%f1555, %f1629, %f1491;
	mul.f32 	%f1556, %f1629, %f1492;
	st.local.v4.f32 	[%rd1+48], {%f1553, %f1554, %f1555, %f1556};
	mul.f32 	%f1557, %f1629, %f1493;
	mul.f32 	%f1558, %f1629, %f1494;
	mul.f32 	%f1559, %f1629, %f1495;
	mul.f32 	%f1560, %f1629, %f1496;
	st.local.v4.f32 	[%rd1+64], {%f1557, %f1558, %f1559, %f1560};
	mul.f32 	%f1561, %f1629, %f1497;
	mul.f32 	%f1562, %f1629, %f1498;
	mul.f32 	%f1563, %f1629, %f1499;
	mul.f32 	%f1564, %f1629, %f1500;
	st.local.v4.f32 	[%rd1+80], {%f1561, %f1562, %f1563, %f1564};
	mul.f32 	%f1565, %f1629, %f1501;
	mul.f32 	%f1566, %f1629, %f1502;
	mul.f32 	%f1567, %f1629, %f1503;
	mul.f32 	%f1568, %f1629, %f1504;
	st.local.v4.f32 	[%rd1+96], {%f1565, %f1566, %f1567, %f1568};
	mul.f32 	%f1569, %f1629, %f1505;
	mul.f32 	%f1570, %f1629, %f1506;
	mul.f32 	%f1571, %f1629, %f1507;
	mul.f32 	%f1572, %f1629, %f1508;
	st.local.v4.f32 	[%rd1+112], {%f1569, %f1570, %f1571, %f1572};
	mul.f32 	%f1573, %f1629, %f1509;
	mul.f32 	%f1574, %f1629, %f1510;
	mul.f32 	%f1575, %f1629, %f1511;
	mul.f32 	%f1576, %f1629, %f1512;
	st.local.v4.f32 	[%rd1+128], {%f1573, %f1574, %f1575, %f1576};
	mul.f32 	%f1577, %f1629, %f1513;
	mul.f32 	%f1578, %f1629, %f1514;
	mul.f32 	%f1579, %f1629, %f1515;
	mul.f32 	%f1580, %f1629, %f1516;
	st.local.v4.f32 	[%rd1+144], {%f1577, %f1578, %f1579, %f1580};
	mul.f32 	%f1581, %f1629, %f1517;
	mul.f32 	%f1582, %f1629, %f1518;
	mul.f32 	%f1583, %f1629, %f1519;
	mul.f32 	%f1584, %f1629, %f1520;
	st.local.v4.f32 	[%rd1+160], {%f1581, %f1582, %f1583, %f1584};
	mul.f32 	%f1585, %f1629, %f1521;
	mul.f32 	%f1586, %f1629, %f1522;
	mul.f32 	%f1587, %f1629, %f1523;
	mul.f32 	%f1588, %f1629, %f1524;
	st.local.v4.f32 	[%rd1+176], {%f1585, %f1586, %f1587, %f1588};
	mul.f32 	%f1589, %f1629, %f1525;
	mul.f32 	%f1590, %f1629, %f1526;
	mul.f32 	%f1591, %f1629, %f1527;
	mul.f32 	%f1592, %f1629, %f1528;
	st.local.v4.f32 	[%rd1+192], {%f1589, %f1590, %f1591, %f1592};
	mul.f32 	%f1593, %f1629, %f1529;
	mul.f32 	%f1594, %f1629, %f1530;
	mul.f32 	%f1595, %f1629, %f1531;
	mul.f32 	%f1596, %f1629, %f1532;
	st.local.v4.f32 	[%rd1+208], {%f1593, %f1594, %f1595, %f1596};
	mul.f32 	%f1597, %f1629, %f1533;
	mul.f32 	%f1598, %f1629, %f1534;
	mul.f32 	%f1599, %f1629, %f1535;
	mul.f32 	%f1600, %f1629, %f1536;
	st.local.v4.f32 	[%rd1+224], {%f1597, %f1598, %f1599, %f1600};
	mul.f32 	%f1601, %f1629, %f1537;
	mul.f32 	%f1602, %f1629, %f1538;
	mul.f32 	%f1603, %f1629, %f1539;
	mul.f32 	%f1604, %f1629, %f1540;
	st.local.v4.f32 	[%rd1+240], {%f1601, %f1602, %f1603, %f1604};
	shl.b32 	%r109, %r38, 4;
	and.b32  	%r110, %r109, 3584;
	shl.b32 	%r112, %r38, 6;
	and.b32  	%r113, %r112, 384;
	or.b32  	%r114, %r113, %r110;
	or.b32  	%r119, %r114, %r79;
	mul.wide.u32 	%rd158, %r119, 4;
	cvta.shared.u64 	%rd160, %rd64;
	add.s64 	%rd157, %rd160, %rd158;
	// begin inline asm
	cvta.to.shared.u64 %rd156, %rd157;
	// end inline asm
	or.b32  	%r5, %r110, %r40;
	or.b32  	%r6, %r74, %r43;
	or.b32  	%r7, %r54, %r73;
	mul.lo.s32 	%r130, %r171, %r6;
	cvt.s64.s32 	%rd161, %r130;
	cvt.s64.s32 	%rd162, %r7;
	add.s64 	%rd163, %rd161, %rd162;
	shl.b64 	%rd164, %rd163, 2;
	add.s64 	%rd24, %rd205, %rd164;
	setp.ge.s32 	%p35, %r6, %r34;
	@%p35 bra 	$L__BB1_24;
	shl.b32 	%r132, %r5, 2;
	add.s32 	%r8, %r64, %r132;
	mov.b32 	%r173, 0;
	mov.pred 	%p54, -1;
$L__BB1_5:
	.pragma "nounroll";
	mov.pred 	%p1, %p54;
	shl.b32 	%r10, %r173, 4;
	add.s32 	%r135, %r6, %r10;
	sub.s32 	%r11, %r34, %r135;
	mul.wide.u32 	%rd165, %r173, 128;
	add.s64 	%rd25, %rd2, %rd165;
	mov.b32 	%r174, 0;
	mov.pred 	%p55, -1;
$L__BB1_6:
	.pragma "nounroll";
	mov.pred 	%p2, %p55;
	bar.sync 	0;
	mul.wide.u32 	%rd166, %r174, 16;
	add.s64 	%rd215, %rd25, %rd166;
	mov.b32 	%r175, 0;
	mov.u64 	%rd214, %rd156;
$L__BB1_7:
	.pragma "nounroll";
	ld.local.v4.f32 	{%f1605, %f1606, %f1607, %f1608}, [%rd215+-32];
	// begin inline asm
	st.shared.v4.f32 [%rd214], {%f1605, %f1606, %f1607, %f1608};
	
	// end inline asm
	add.s64 	%rd168, %rd214, 128;
	ld.local.v4.f32 	{%f1609, %f1610, %f1611, %f1612}, [%rd215];
	// begin inline asm
	st.shared.v4.f32 [%rd168], {%f1609, %f1610, %f1611, %f1612};
	
	// end inline asm
	add.s32 	%r175, %r175, 2;
	add.s64 	%rd215, %rd215, 64;
	add.s64 	%rd214, %rd214, 256;
	setp.ne.s32 	%p38, %r175, 4;
	@%p38 bra 	$L__BB1_7;
	bar.sync 	0;
	shl.b32 	%r138, %r174, 5;
	add.s32 	%r15, %r138, %r7;
	cvt.u64.u32 	%rd31, %r138;
	mov.b32 	%r176, 0;
$L__BB1_9:
	.pragma "nounroll";
	setp.lt.s32 	%p39, %r15, %r35;
	setp.eq.f32 	%p40, %f258, 0f00000000;
	setp.lt.s32 	%p41, %r176, %r11;
	and.pred  	%p3, %p41, %p39;
	shl.b32 	%r139, %r176, 7;
	add.s32 	%r17, %r8, %r139;
	@%p40 bra 	$L__BB1_11;
	add.s32 	%r145, %r10, %r176;
	mul.lo.s32 	%r146, %r145, %r35;
	cvt.s64.s32 	%rd175, %r146;
	add.s64 	%rd176, %rd175, %rd31;
	shl.b64 	%rd177, %rd176, 2;
	add.s64 	%rd174, %rd24, %rd177;
	selp.u32 	%r144, 1, 0, %p3;
	// begin inline asm
	{.reg .pred p;
	setp.ne.u32 p, %r144, 0;
	@!p mov.b32 %f1614, 0;
	@p ld.global.f32 %f1614, [%rd174];}
	
	// end inline asm
	ld.shared.f32 	%f1616, [%r17];
	fma.rn.f32 	%f1615, %f258, %f1614, %f1616;
	// begin inline asm
	{.reg .pred p;
	setp.ne.u32 p, %r144, 0;
	@p st.global.f32 [%rd174], %f1615;}
	
	// end inline asm
	bra.uni 	$L__BB1_12;
$L__BB1_11:
	add.s32 	%r141, %r10, %r176;
	mul.lo.s32 	%r142, %r141, %r35;
	cvt.s64.s32 	%rd170, %r142;
	add.s64 	%rd171, %rd170, %rd31;
	shl.b64 	%rd172, %rd171, 2;
	add.s64 	%rd169, %rd24, %rd172;
	ld.shared.f32 	%f1613, [%r17];
	selp.u32 	%r140, 1, 0, %p3;
	// begin inline asm
	{.reg .pred p;
	setp.ne.u32 p, %r140, 0;
	@p st.global.f32 [%rd169], %f1613;}
	
	// end inline asm
$L__BB1_12:
	setp.lt.s32 	%p42, %r15, %r35;
	setp.neu.f32 	%p43, %f258, 0f00000000;
	add.s32 	%r18, %r176, 1;
	setp.lt.s32 	%p44, %r18, %r11;
	and.pred  	%p4, %p44, %p42;
	@%p43 bra 	$L__BB1_14;
	add.s32 	%r148, %r10, %r18;
	mul.lo.s32 	%r149, %r148, %r35;
	cvt.s64.s32 	%rd179, %r149;
	add.s64 	%rd180, %rd179, %rd31;
	shl.b64 	%rd181, %rd180, 2;
	add.s64 	%rd178, %rd24, %rd181;
	ld.shared.f32 	%f1617, [%r17+128];
	selp.u32 	%r147, 1, 0, %p4;
	// begin inline asm
	{.reg .pred p;
	setp.ne.u32 p, %r147, 0;
	@p st.global.f32 [%rd178], %f1617;}
	
	// end inline asm
	bra.uni 	$L__BB1_15;
$L__BB1_14:
	add.s32 	%r152, %r10, %r18;
	mul.lo.s32 	%r153, %r152, %r35;
	cvt.s64.s32 	%rd184, %r153;
	add.s64 	%rd185, %rd184, %rd31;
	shl.b64 	%rd186, %rd185, 2;
	add.s64 	%rd183, %rd24, %rd186;
	selp.u32 	%r151, 1, 0, %p4;
	// begin inline asm
	{.reg .pred p;
	setp.ne.u32 p, %r151, 0;
	@!p mov.b32 %f1618, 0;
	@p ld.global.f32 %f1618, [%rd183];}
	
	// end inline asm
	ld.shared.f32 	%f1620, [%r17+128];
	fma.rn.f32 	%f1619, %f258, %f1618, %f1620;
	// begin inline asm
	{.reg .pred p;
	setp.ne.u32 p, %r151, 0;
	@p st.global.f32 [%rd183], %f1619;}
	
	// end inline asm
$L__BB1_15:
	setp.lt.s32 	%p45, %r15, %r35;
	setp.neu.f32 	%p46, %f258, 0f00000000;
	add.s32 	%r19, %r176, 2;
	setp.lt.s32 	%p47, %r19, %r11;
	and.pred  	%p5, %p47, %p45;
	@%p46 bra 	$L__BB1_17;
	add.s32 	%r155, %r10, %r19;
	mul.lo.s32 	%r156, %r155, %r35;
	cvt.s64.s32 	%rd188, %r156;
	add.s64 	%rd189, %rd188, %rd31;
	shl.b64 	%rd190, %rd189, 2;
	add.s64 	%rd187, %rd24, %rd190;
	ld.shared.f32 	%f1621, [%r17+256];
	selp.u32 	%r154, 1, 0, %p5;
	// begin inline asm
	{.reg .pred p;
	setp.ne.u32 p, %r154, 0;
	@p st.global.f32 [%rd187], %f1621;}
	
	// end inline asm
	bra.uni 	$L__BB1_18;
$L__BB1_17:
	add.s32 	%r159, %r10, %r19;
	mul.lo.s32 	%r160, %r159, %r35;
	cvt.s64.s32 	%rd193, %r160;
	add.s64 	%rd194, %rd193, %rd31;
	shl.b64 	%rd195, %rd194, 2;
	add.s64 	%rd192, %rd24, %rd195;
	selp.u32 	%r158, 1, 0, %p5;
	// begin inline asm
	{.reg .pred p;
	setp.ne.u32 p, %r158, 0;
	@!p mov.b32 %f1622, 0;
	@p ld.global.f32 %f1622, [%rd192];}
	
	// end inline asm
	ld.shared.f32 	%f1624, [%r17+256];
	fma.rn.f32 	%f1623, %f258, %f1622, %f1624;
	// begin inline asm
	{.reg .pred p;
	setp.ne.u32 p, %r158, 0;
	@p st.global.f32 [%rd192], %f1623;}
	
	// end inline asm
$L__BB1_18:
	setp.lt.s32 	%p48, %r15, %r35;
	setp.neu.f32 	%p49, %f258, 0f00000000;
	add.s32 	%r20, %r176, 3;
	setp.lt.s32 	%p50, %r20, %r11;
	and.pred  	%p6, %p50, %p48;
	@%p49 bra 	$L__BB1_20;
	add.s32 	%r162, %r10, %r20;
	mul.lo.s32 	%r163, %r162, %r35;
	cvt.s64.s32 	%rd197, %r163;
	add.s64 	%rd198, %rd197, %rd31;
	shl.b64 	%rd199, %rd198, 2;
	add.s64 	%rd196, %rd24, %rd199;
	ld.shared.f32 	%f1625, [%r17+384];
	selp.u32 	%r161, 1, 0, %p6;
	// begin inline asm
	{.reg .pred p;
	setp.ne.u32 p, %r161, 0;
	@p st.global.f32 [%rd196], %f1625;}
	
	// end inline asm
	bra.uni 	$L__BB1_21;
$L__BB1_20:
	add.s32 	%r166, %r10, %r20;
	mul.lo.s32 	%r167, %r166, %r35;
	cvt.s64.s32 	%rd202, %r167;
	add.s64 	%rd203, %rd202, %rd31;
	shl.b64 	%rd204, %rd203, 2;
	add.s64 	%rd201, %rd24, %rd204;
	selp.u32 	%r165, 1, 0, %p6;
	// begin inline asm
	{.reg .pred p;
	setp.ne.u32 p, %r165, 0;
	@!p mov.b32 %f1626, 0;
	@p ld.global.f32 %f1626, [%rd201];}
	
	// end inline asm
	ld.shared.f32 	%f1628, [%r17+384];
	fma.rn.f32 	%f1627, %f258, %f1626, %f1628;
	// begin inline asm
	{.reg .pred p;
	setp.ne.u32 p, %r165, 0;
	@p st.global.f32 [%rd201], %f1627;}
	
	// end inline asm
$L__BB1_21:
	add.s32 	%r176, %r176, 4;
	setp.ne.s32 	%p51, %r176, 16;
	@%p51 bra 	$L__BB1_9;
	mov.b32 	%r174, 1;
	mov.pred 	%p55, 0;
	@%p2 bra 	$L__BB1_6;
	mov.b32 	%r173, 1;
	mov.pred 	%p54, 0;
	@%p1 bra 	$L__BB1_5;
$L__BB1_24:
	ret;

}
	// .globl	_Z16centerDataKernelPfS_ii
.visible .entry _Z16centerDataKernelPfS_ii(
	.param .u64 .ptr .align 1 _Z16centerDataKernelPfS_ii_param_0,
	.param .u64 .ptr .align 1 _Z16centerDataKernelPfS_ii_param_1,
	.param .u32 _Z16centerDataKernelPfS_ii_param_2,
	.param .u32 _Z16centerDataKernelPfS_ii_param_3
)
{
	.reg .pred 	%p<11>;
	.reg .b32 	%r<38>;
	.reg .b32 	%f<60>;
	.reg .b64 	%rd<43>;

	ld.param.u64 	%rd3, [_Z16centerDataKernelPfS_ii_param_0];
	ld.param.u64 	%rd2, [_Z16centerDataKernelPfS_ii_param_1];
	ld.param.u32 	%r23, [_Z16centerDataKernelPfS_ii_param_2];
	ld.param.u32 	%r24, [_Z16centerDataKernelPfS_ii_param_3];
	cvta.to.global.u64 	%rd1, %rd3;
	mov.u32 	%r25, %ctaid.x;
	mov.u32 	%r26, %ntid.x;
	mov.u32 	%r27, %tid.x;
	mad.lo.s32 	%r1, %r25, %r26, %r27;
	setp.ge.s32 	%p1, %r1, %r24;
	@%p1 bra 	$L__BB2_14;
	cvta.to.global.u64 	%rd4, %rd2;
	mul.wide.s32 	%rd5, %r1, 4;
	add.s64 	%rd6, %rd4, %rd5;
	ld.global.f32 	%f1, [%rd6];
	setp.lt.s32 	%p2, %r23, 1;
	@%p2 bra 	$L__BB2_14;
	and.b32  	%r2, %r23, 15;
	setp.lt.u32 	%p3, %r23, 16;
	mov.b32 	%r34, 0;
	@%p3 bra 	$L__BB2_5;
	and.b32  	%r34, %r23, 2147483632;
	neg.s32 	%r32, %r34;
	shl.b32 	%r5, %r24, 4;
	mul.wide.s32 	%rd9, %r24, 4;
	mov.u32 	%r31, %r1;
$L__BB2_4:
	.pragma "nounroll";
	mul.wide.s32 	%rd7, %r31, 4;
	add.s64 	%rd8, %rd1, %rd7;
	ld.global.f32 	%f2, [%rd8];
	sub.f32 	%f3, %f2, %f1;
	st.global.f32 	[%rd8], %f3;
	add.s64 	%rd10, %rd8, %rd9;
	ld.global.f32 	%f4, [%rd10];
	sub.f32 	%f5, %f4, %f1;
	st.global.f32 	[%rd10], %f5;
	add.s64 	%rd11, %rd10, %rd9;
	ld.global.f32 	%f6, [%rd11];
	sub.f32 	%f7, %f6, %f1;
	st.global.f32 	[%rd11], %f7;
	add.s64 	%rd12, %rd11, %rd9;
	ld.global.f32 	%f8, [%rd12];
	sub.f32 	%f9, %f8, %f1;
	st.global.f32 	[%rd12], %f9;
	add.s64 	%rd13, %rd12, %rd9;
	ld.global.f32 	%f10, [%rd13];
	sub.f32 	%f11, %f10, %f1;
	st.global.f32 	[%rd13], %f11;
	add.s64 	%rd14, %rd13, %rd9;
	ld.global.f32 	%f12, [%rd14];
	sub.f32 	%f13, %f12, %f1;
	st.global.f32 	[%rd14], %f13;
	add.s64 	%rd15, %rd14, %rd9;
	ld.global.f32 	%f14, [%rd15];
	sub.f32 	%f15, %f14, %f1;
	st.global.f32 	[%rd15], %f15;
	add.s64 	%rd16, %rd15, %rd9;
	ld.global.f32 	%f16, [%rd16];
	sub.f32 	%f17, %f16, %f1;
	st.global.f32 	[%rd16], %f17;
	add.s64 	%rd17, %rd16, %rd9;
	ld.global.f32 	%f18, [%rd17];
	sub.f32 	%f19, %f18, %f1;
	st.global.f32 	[%rd17], %f19;
	add.s64 	%rd18, %rd17, %rd9;
	ld.global.f32 	%f20, [%rd18];
	sub.f32 	%f21, %f20, %f1;
	st.global.f32 	[%rd18], %f21;
	add.s64 	%rd19, %rd18, %rd9;
	ld.global.f32 	%f22, [%rd19];
	sub.f32 	%f23, %f22, %f1;
	st.global.f32 	[%rd19], %f23;
	add.s64 	%rd20, %rd19, %rd9;
	ld.global.f32 	%f24, [%rd20];
	sub.f32 	%f25, %f24, %f1;
	st.global.f32 	[%rd20], %f25;
	add.s64 	%rd21, %rd20, %rd9;
	ld.global.f32 	%f26, [%rd21];
	sub.f32 	%f27, %f26, %f1;
	st.global.f32 	[%rd21], %f27;
	add.s64 	%rd22, %rd21, %rd9;
	ld.global.f32 	%f28, [%rd22];
	sub.f32 	%f29, %f28, %f1;
	st.global.f32 	[%rd22], %f29;
	add.s64 	%rd23, %rd22, %rd9;
	ld.global.f32 	%f30, [%rd23];
	sub.f32 	%f31, %f30, %f1;
	st.global.f32 	[%rd23], %f31;
	add.s64 	%rd24, %rd23, %rd9;
	ld.global.f32 	%f32, [%rd24];
	sub.f32 	%f33, %f32, %f1;
	st.global.f32 	[%rd24], %f33;
	add.s32 	%r32, %r32, 16;
	add.s32 	%r31, %r31, %r5;
	setp.ne.s32 	%p4, %r32, 0;
	@%p4 bra 	$L__BB2_4;
$L__BB2_5:
	setp.eq.s32 	%p5, %r2, 0;
	@%p5 bra 	$L__BB2_14;
	and.b32  	%r11, %r23, 7;
	setp.lt.u32 	%p6, %r2, 8;
	@%p6 bra 	$L__BB2_8;
	mad.lo.s32 	%r29, %r34, %r24, %r1;
	mul.wide.s32 	%rd25, %r29, 4;
	add.s64 	%rd26, %rd1, %rd25;
	ld.global.f32 	%f34, [%rd26];
	sub.f32 	%f35, %f34, %f1;
	st.global.f32 	[%rd26], %f35;
	mul.wide.s32 	%rd27, %r24, 4;
	add.s64 	%rd28, %rd26, %rd27;
	ld.global.f32 	%f36, [%rd28];
	sub.f32 	%f37, %f36, %f1;
	st.global.f32 	[%rd28], %f37;
	add.s64 	%rd29, %rd28, %rd27;
	ld.global.f32 	%f38, [%rd29];
	sub.f32 	%f39, %f38, %f1;
	st.global.f32 	[%rd29], %f39;
	add.s64 	%rd30, %rd29, %rd27;
	ld.global.f32 	%f40, [%rd30];
	sub.f32 	%f41, %f40, %f1;
	st.global.f32 	[%rd30], %f41;
	add.s64 	%rd31, %rd30, %rd27;
	ld.global.f32 	%f42, [%rd31];
	sub.f32 	%f43, %f42, %f1;
	st.global.f32 	[%rd31], %f43;
	add.s64 	%rd32, %rd31, %rd27;
	ld.global.f32 	%f44, [%rd32];
	sub.f32 	%f45, %f44, %f1;
	st.global.f32 	[%rd32], %f45;
	add.s64 	%rd33, %rd32, %rd27;
	ld.global.f32 	%f46, [%rd33];
	sub.f32 	%f47, %f46, %f1;
	st.global.f32 	[%rd33], %f47;
	add.s64 	%rd34, %rd33, %rd27;
	ld.global.f32 	%f48, [%rd34];
	sub.f32 	%f49, %f48, %f1;
	st.global.f32 	[%rd34], %f49;
	add.s32 	%r34, %r34, 8;
$L__BB2_8:
	setp.eq.s32 	%p7, %r11, 0;
	@%p7 bra 	$L__BB2_14;
	and.b32  	%r14, %r23, 3;
	setp.lt.u32 	%p8, %r11, 4;
	@%p8 bra 	$L__BB2_11;
	mad.lo.s32 	%r30, %r34, %r24, %r1;
	mul.wide.s32 	%rd35, %r30, 4;
	add.s64 	%rd36, %rd1, %rd35;
	ld.global.f32 	%f50, [%rd36];
	sub.f32 	%f51, %f50, %f1;
	st.global.f32 	[%rd36], %f51;
	mul.wide.s32 	%rd37, %r24, 4;
	add.s64 	%rd38, %rd36, %rd37;
	ld.global.f32 	%f52, [%rd38];
	sub.f32 	%f53, %f52, %f1;
	st.global.f32 	[%rd38], %f53;
	add.s64 	%rd39, %rd38, %rd37;
	ld.global.f32 	%f54, [%rd39];
	sub.f32 	%f55, %f54, %f1;
	st.global.f32 	[%rd39], %f55;
	add.s64 	%rd40, %rd39, %rd37;
	ld.global.f32 	%f56, [%rd40];
	sub.f32 	%f57, %f56, %f1;
	st.global.f32 	[%rd40], %f57;
	add.s32 	%r34, %r34, 4;
$L__BB2_11:
	setp.eq.s32 	%p9, %r14, 0;
	@%p9 bra 	$L__BB2_14;
	mad.lo.s32 	%r37, %r34, %r24, %r1;
	neg.s32 	%r36, %r14;
$L__BB2_13:
	.pragma "nounroll";
	mul.wide.s32 	%rd41, %r37, 4;
	add.s64 	%rd42, %rd1, %rd41;
	ld.global.f32 	%f58, [%rd42];
	sub.f32 	%f59, %f58, %f1;
	st.global.f32 	[%rd42], %f59;
	add.s32 	%r37, %r37, %r24;
	add.s32 	%r36, %r36, 1;
	setp.ne.s32 	%p10, %r36, 0;
	@%p10 bra 	$L__BB2_13;
$L__BB2_14:
	ret;

}
	// .globl	_Z19normalizeDataKernelPfS_ii
.visible .entry _Z19normalizeDataKernelPfS_ii(
	.param .u64 .ptr .align 1 _Z19normalizeDataKernelPfS_ii_param_0,
	.param .u64 .ptr .align 1 _Z19normalizeDataKernelPfS_ii_param_1,
	.param .u32 _Z19normalizeDataKernelPfS_ii_param_2,
	.param .u32 _Z19normalizeDataKernelPfS_ii_param_3
)
{
	.reg .pred 	%p<12>;
	.reg .b32 	%r<38>;
	.reg .b32 	%f<61>;
	.reg .b64 	%rd<43>;

	ld.param.u64 	%rd3, [_Z19normalizeDataKernelPfS_ii_param_0];
	ld.param.u64 	%rd2, [_Z19normalizeDataKernelPfS_ii_param_1];
	ld.param.u32 	%r23, [_Z19normalizeDataKernelPfS_ii_param_2];
	ld.param.u32 	%r24, [_Z19normalizeDataKernelPfS_ii_param_3];
	cvta.to.global.u64 	%rd1, %rd3;
	mov.u32 	%r25, %ctaid.x;
	mov.u32 	%r26, %ntid.x;
	mov.u32 	%r27, %tid.x;
	mad.lo.s32 	%r1, %r25, %r26, %r27;
	setp.ge.s32 	%p1, %r1, %r24;
	@%p1 bra 	$L__BB3_14;
	cvta.to.global.u64 	%rd4, %rd2;
	mul.wide.s32 	%rd5, %r1, 4;
	add.s64 	%rd6, %rd4, %rd5;
	ld.global.f32 	%f2, [%rd6];
	setp.eq.f32 	%p2, %f2, 0f00000000;
	selp.f32 	%f1, 0f3F800000, %f2, %p2;
	setp.lt.s32 	%p3, %r23, 1;
	@%p3 bra 	$L__BB3_14;
	and.b32  	%r2, %r23, 15;
	setp.lt.u32 	%p4, %r23, 16;
	mov.b32 	%r34, 0;
	@%p4 bra 	$L__BB3_5;
	and.b32  	%r34, %r23, 2147483632;
	neg.s32 	%r32, %r34;
	shl.b32 	%r5, %r24, 4;
	mul.wide.s32 	%rd9, %r24, 4;
	mov.u32 	%r31, %r1;
$L__BB3_4:
	.pragma "nounroll";
	mul.wide.s32 	%rd7, %r31, 4;
	add.s64 	%rd8, %rd1, %rd7;
	ld.global.f32 	%f3, [%rd8];
	div.rn.f32 	%f4, %f3, %f1;
	st.global.f32 	[%rd8], %f4;
	add.s64 	%rd10, %rd8, %rd9;
	ld.global.f32 	%f5, [%rd10];
	div.rn.f32 	%f6, %f5, %f1;
	st.global.f32 	[%rd10], %f6;
	add.s64 	%rd11, %rd10, %rd9;
	ld.global.f32 	%f7, [%rd11];
	div.rn.f32 	%f8, %f7, %f1;
	st.global.f32 	[%rd11], %f8;
	add.s64 	%rd12, %rd11, %rd9;
	ld.global.f32 	%f9, [%rd12];
	div.rn.f32 	%f10, %f9, %f1;
	st.global.f32 	[%rd12], %f10;
	add.s64 	%rd13, %rd12, %rd9;
	ld.global.f32 	%f11, [%rd13];
	div.rn.f32 	%f12, %f11, %f1;
	st.global.f32 	[%rd13], %f12;
	add.s64 	%rd14, %rd13, %rd9;
	ld.global.f32 	%f13, [%rd14];
	div.rn.f32 	%f14, %f13, %f1;
	st.global.f32 	[%rd14], %f14;
	add.s64 	%rd15, %rd14, %rd9;
	ld.global.f32 	%f15, [%rd15];
	div.rn.f32 	%f16, %f15, %f1;
	st.global.f32 	[%rd15], %f16;
	add.s64 	%rd16, %rd15, %rd9;
	ld.global.f32 	%f17, [%rd16];
	div.rn.f32 	%f18, %f17, %f1;
	st.global.f32 	[%rd16], %f18;
	add.s64 	%rd17, %rd16, %rd9;
	ld.global.f32 	%f19, [%rd17];
	div.rn.f32 	%f20, %f19, %f1;
	st.global.f32 	[%rd17], %f20;
	add.s64 	%rd18, %rd17, %rd9;
	ld.global.f32 	%f21, [%rd18];
	div.rn.f32 	%f22, %f21, %f1;
	st.global.f32 	[%rd18], %f22;
	add.s64 	%rd19, %rd18, %rd9;
	ld.global.f32 	%f23, [%rd19];
	div.rn.f32 	%f24, %f23, %f1;
	st.global.f32 	[%rd19], %f24;
	add.s64 	%rd20, %rd19, %rd9;
	ld.global.f32 	%f25, [%rd20];
	div.rn.f32 	%f26, %f25, %f1;
	st.global.f32 	[%rd20], %f26;
	add.s64 	%rd21, %rd20, %rd9;
	ld.global.f32 	%f27, [%rd21];
	div.rn.f32 	%f28, %f27, %f1;
	st.global.f32 	[%rd21], %f28;
	add.s64 	%rd22, %rd21, %rd9;
	ld.global.f32 	%f29, [%rd22];
	div.rn.f32 	%f30, %f29, %f1;
	st.global.f32 	[%rd22], %f30;
	add.s64 	%rd23, %rd22, %rd9;
	ld.global.f32 	%f31, [%rd23];
	div.rn.f32 	%f32, %f31, %f1;
	st.global.f32 	[%rd23], %f32;
	add.s64 	%rd24, %rd23, %rd9;
	ld.global.f32 	%f33, [%rd24];
	div.rn.f32 	%f34, %f33, %f1;
	st.global.f32 	[%rd24], %f34;
	add.s32 	%r32, %r32, 16;
	add.s32 	%r31, %r31, %r5;
	setp.ne.s32 	%p5, %r32, 0;
	@%p5 bra 	$L__BB3_4;
$L__BB3_5:
	setp.eq.s32 	%p6, %r2, 0;
	@%p6 bra 	$L__BB3_14;
	and.b32  	%r11, %r23, 7;
	setp.lt.u32 	%p7, %r2, 8;
	@%p7 bra 	$L__BB3_8;
	mad.lo.s32 	%r29, %r34, %r24, %r1;
	mul.wide.s32 	%rd25, %r29, 4;
	add.s64 	%rd26, %rd1, %rd25;
	ld.global.f32 	%f35, [%rd26];
	div.rn.f32 	%f36, %f35, %f1;
	st.global.f32 	[%rd26], %f36;
	mul.wide.s32 	%rd27, %r24, 4;
	add.s64 	%rd28, %rd26, %rd27;
	ld.global.f32 	%f37, [%rd28];
	div.rn.f32 	%f38, %f37, %f1;
	st.global.f32 	[%rd28], %f38;
	add.s64 	%rd29, %rd28, %rd27;
	ld.global.f32 	%f39, [%rd29];
	div.rn.f32 	%f40, %f39, %f1;
	st.global.f32 	[%rd29], %f40;
	add.s64 	%rd30, %rd29, %rd27;
	ld.global.f32 	%f41, [%rd30];
	div.rn.f32 	%f42, %f41, %f1;
	st.global.f32 	[%rd30], %f42;
	add.s64 	%rd31, %rd30, %rd27;
	ld.global.f32 	%f43, [%rd31];
	div.rn.f32 	%f44, %f43, %f1;
	st.global.f32 	[%rd31], %f44;
	add.s64 	%rd32, %rd31, %rd27;
	ld.global.f32 	%f45, [%rd32];
	div.rn.f32 	%f46, %f45, %f1;
	st.global.f32 	[%rd32], %f46;
	add.s64 	%rd33, %rd32, %rd27;
	ld.global.f32 	%f47, [%rd33];
	div.rn.f32 	%f48, %f47, %f1;
	st.global.f32 	[%rd33], %f48;
	add.s64 	%rd34, %rd33, %rd27;
	ld.global.f32 	%f49, [%rd34];
	div.rn.f32 	%f50, %f49, %f1;
	st.global.f32 	[%rd34], %f50;
	add.s32 	%r34, %r34, 8;
$L__BB3_8:
	setp.eq.s32 	%p8, %r11, 0;
	@%p8 bra 	$L__BB3_14;
	and.b32  	%r14, %r23, 3;
	setp.lt.u32 	%p9, %r11, 4;
	@%p9 bra 	$L__BB3_11;
	mad.lo.s32 	%r30, %r34, %r24, %r1;
	mul.wide.s32 	%rd35, %r30, 4;
	add.s64 	%rd36, %rd1, %rd35;
	ld.global.f32 	%f51, [%rd36];
	div.rn.f32 	%f52, %f51, %f1;
	st.global.f32 	[%rd36], %f52;
	mul.wide.s32 	%rd37, %r24, 4;
	add.s64 	%rd38, %rd36, %rd37;
	ld.global.f32 	%f53, [%rd38];
	div.rn.f32 	%f54, %f53, %f1;
	st.global.f32 	[%rd38], %f54;
	add.s64 	%rd39, %rd38, %rd37;
	ld.global.f32 	%f55, [%rd39];
	div.rn.f32 	%f56, %f55, %f1;
	st.global.f32 	[%rd39], %f56;
	add.s64 	%rd40, %rd39, %rd37;
	ld.global.f32 	%f57, [%rd40];
	div.rn.f32 	%f58, %f57, %f1;
	st.global.f32 	[%rd40], %f58;
	add.s32 	%r34, %r34, 4;
$L__BB3_11:
	setp.eq.s32 	%p10, %r14, 0;
	@%p10 bra 	$L__BB3_14;
	mad.lo.s32 	%r37, %r34, %r24, %r1;
	neg.s32 	%r36, %r14;
$L__BB3_13:
	.pragma "nounroll";
	mul.wide.s32 	%rd41, %r37, 4;
	add.s64 	%rd42, %rd1, %rd41;
	ld.global.f32 	%f59, [%rd42];
	div.rn.f32 	%f60, %f59, %f1;
	st.global.f32 	[%rd42], %f60;
	add.s32 	%r37, %r37, %r24;
	add.s32 	%r36, %r36, 1;
	setp.ne.s32 	%p11, %r36, 0;
	@%p11 bra 	$L__BB3_13;
$L__BB3_14:
	ret;

}
	// .globl	_Z17setDiagonalKernelPfi
.visible .entry _Z17setDiagonalKernelPfi(
	.param .u64 .ptr .align 1 _Z17setDiagonalKernelPfi_param_0,
	.param .u32 _Z17setDiagonalKernelPfi_param_1
)
{
	.reg .pred 	%p<2>;
	.reg .b32 	%r<8>;
	.reg .b64 	%rd<5>;

	ld.param.u64 	%rd1, [_Z17setDiagonalKernelPfi_param_0];
	ld.param.u32 	%r2, [_Z17setDiagonalKernelPfi_param_1];
	mov.u32 	%r3, %ctaid.x;
	mov.u32 	%r4, %ntid.x;
	mov.u32 	%r5, %tid.x;
	mad.lo.s32 	%r1, %r3, %r4, %r5;
	setp.ge.s32 	%p1, %r1, %r2;
	@%p1 bra 	$L__BB4_2;
	cvta.to.global.u64 	%rd2, %rd1;
	mad.lo.s32 	%r6, %r2, %r1, %r1;
	mul.wide.s32 	%rd3, %r6, 4;
	add.s64 	%rd4, %rd2, %rd3;
	mov.b32 	%r7, 1065353216;
	st.global.u32 	[%rd4], %r7;
$L__BB4_2:
	ret;

}
	// .globl	_Z18transposeOptimizedPfS_ii
.visible .entry _Z18transposeOptimizedPfS_ii(
	.param .u64 .ptr .align 1 _Z18transposeOptimizedPfS_ii_param_0,
	.param .u64 .ptr .align 1 _Z18transposeOptimizedPfS_ii_param_1,
	.param .u32 _Z18transposeOptimizedPfS_ii_param_2,
	.param .u32 _Z18transposeOptimizedPfS_ii_param_3
)
{
	.reg .pred 	%p<7>;
	.reg .b32 	%r<27>;
	.reg .b32 	%f<3>;
	.reg .b64 	%rd<9>;
	// demoted variable
	.shared .align 4 .b8 _ZZ18transposeOptimizedPfS_iiE4tile[4224];
	ld.param.u64 	%rd1, [_Z18transposeOptimizedPfS_ii_param_0];
	ld.param.u64 	%rd2, [_Z18transposeOptimizedPfS_ii_param_1];
	ld.param.u32 	%r9, [_Z18transposeOptimizedPfS_ii_param_2];
	ld.param.u32 	%r11, [_Z18transposeOptimizedPfS_ii_param_3];
	mov.u32 	%r12, %ctaid.x;
	mov.u32 	%r13, %ntid.x;
	mul.lo.s32 	%r1, %r12, %r13;
	mov.u32 	%r14, %ctaid.y;
	mov.u32 	%r15, %ntid.y;
	mul.lo.s32 	%r2, %r14, %r15;
	mov.u32 	%r3, %tid.x;
	add.s32 	%r4, %r1, %r3;
	mov.u32 	%r5, %tid.y;
	add.s32 	%r16, %r2, %r5;
	setp.ge.s32 	%p1, %r4, %r9;
	setp.ge.s32 	%p2, %r16, %r11;
	or.pred  	%p3, %p1, %p2;
	@%p3 bra 	$L__BB5_2;
	cvta.to.global.u64 	%rd3, %rd1;
	mad.lo.s32 	%r17, %r9, %r16, %r4;
	mul.wide.s32 	%rd4, %r17, 4;
	add.s64 	%rd5, %rd3, %rd4;
	ld.global.f32 	%f1, [%rd5];
	mov.u32 	%r18, _ZZ18transposeOptimizedPfS_iiE4tile;
	mad.lo.s32 	%r19, %r5, 132, %r18;
	shl.b32 	%r20, %r3, 2;
	add.s32 	%r21, %r19, %r20;
	st.shared.f32 	[%r21], %f1;
$L__BB5_2:
	bar.sync 	0;
	add.s32 	%r7, %r2, %r3;
	add.s32 	%r8, %r1, %r5;
	setp.ge.s32 	%p4, %r7, %r11;
	setp.ge.s32 	%p5, %r8, %r9;
	or.pred  	%p6, %p5, %p4;
	@%p6 bra 	$L__BB5_4;
	mov.u32 	%r22, _ZZ18transposeOptimizedPfS_iiE4tile;
	mad.lo.s32 	%r23, %r3, 132, %r22;
	shl.b32 	%r24, %r5, 2;
	add.s32 	%r25, %r23, %r24;
	ld.shared.f32 	%f2, [%r25];
	mad.lo.s32 	%r26, %r11, %r8, %r7;
	cvta.to.global.u64 	%rd6, %rd2;
	mul.wide.s32 	%rd7, %r26, 4;
	add.s64 	%rd8, %rd6, %rd7;
	st.global.f32 	[%rd8], %f2;
$L__BB5_4:
	ret;

}


// ===== COMPILED SASS (sm_100) =====

	.target	sm_100

	.elftype	@"ET_EXEC"


//--------------------- .note.nv.tkinfo           --------------------------
	.section	.note.nv.tkinfo,"",@"SHT_NOTE"
	.sectionflags	@"SHF_NOTE_NV_TKINFO"
	.tkinfo
        /*0018*/ 	.word	0x00000002
        /*0030*/ 	.string	""
        /*0030*/ 	.string	"ptxas"
        /*0030*/ 	.string	"Cuda compilation tools, release 13.0, V13.0.88"
        /*0030*/ 	.string	"Build cuda_13.0.r13.0/compiler.36424714_0"
        /*0030*/ 	.string	"-arch sm_100 -m 64 "



//--------------------- .note.nv.cuinfo           --------------------------
	.section	.note.nv.cuinfo,"",@"SHT_NOTE"
	.sectionflags	@"SHF_NOTE_NV_CUINFO"
        /*0018*/ 	.short	0x0002
        /*001a*/ 	.short	0x0064
        /*001c*/ 	.short	0x0082
	.zero		2


//--------------------- .nv.info                  --------------------------
	.section	.nv.info,"",@"SHT_CUDA_INFO"
	.align	4


	//----- nvinfo : EIATTR_REGCOUNT
	.align		4
        /*0000*/ 	.byte	0x04, 0x2f
        /*0002*/ 	.short	(.L_1 - .L_0)
	.align		4
.L_0:
        /*0004*/ 	.word	index@(_Z21sgemm_texld_128x128x8iiifyiyifPfi)
        /*0008*/ 	.word	0x0000007c


	//----- nvinfo : EIATTR_FRAME_SIZE
	.align		4
.L_1:
        /*000c*/ 	.byte	0x04, 0x11
        /*000e*/ 	.short	(.L_3 - .L_2)
	.align		4
.L_2:
        /*0010*/ 	.word	index@(_Z21sgemm_texld_128x128x8iiifyiyifPfi)
        /*0014*/ 	.word	0x00000000


	//----- nvinfo : EIATTR_REGCOUNT
	.align		4
.L_3:
        /*0018*/ 	.byte	0x04, 0x2f
        /*001a*/ 	.short	(.L_5 - .L_4)
	.align		4
.L_4:
        /*001c*/ 	.word	index@(_Z15sgemm_128x128x8iiifPKfiS0_ifPfi)
        /*0020*/ 	.word	0x00000080


	//----- nvinfo : EIATTR_FRAME_SIZE
	.align		4
.L_5:
        /*0024*/ 	.byte	0x04, 0x11
        /*0026*/ 	.short	(.L_7 - .L_6)
	.align		4
.L_6:
        /*0028*/ 	.word	index@(_Z15sgemm_128x128x8iiifPKfiS0_ifPfi)
        /*002c*/ 	.word	0x00000008


	//----- nvinfo : EIATTR_REGCOUNT
	.align		4
.L_7:
        /*0030*/ 	.byte	0x04, 0x2f
        /*0032*/ 	.short	(.L_9 - .L_8)
	.align		4
.L_8:
        /*0034*/ 	.word	index@(_Z16centerDataKernelPfS_ii)
        /*0038*/ 	.word	0x0000001a


	//----- nvinfo : EIATTR_FRAME_SIZE
	.align		4
.L_9:
        /*003c*/ 	.byte	0x04, 0x11
        /*003e*/ 	.short	(.L_11 - .L_10)
	.align		4
.L_10:
        /*0040*/ 	.word	index@(_Z16centerDataKernelPfS_ii)
        /*0044*/ 	.word	0x00000000


	//----- nvinfo : EIATTR_REGCOUNT
	.align		4
.L_11:
        /*0048*/ 	.byte	0x04, 0x2f
        /*004a*/ 	.short	(.L_13 - .L_12)
	.align		4
.L_12:
        /*004c*/ 	.word	index@(_Z19normalizeDataKernelPfS_ii)
        /*0050*/ 	.word	0x0000001b


	//----- nvinfo : EIATTR_FRAME_SIZE
	.align		4
.L_13:
        /*0054*/ 	.byte	0x04, 0x11
        /*0056*/ 	.short	(.L_15 - .L_14)
	.align		4
.L_14:
        /*0058*/ 	.word	index@($__internal_0_$__cuda_sm3x_div_rn_noftz_f32_slowpath)
        /*005c*/ 	.word	0x00000000


	//----- nvinfo : EIATTR_FRAME_SIZE
	.align		4
.L_15:
        /*0060*/ 	.byte	0x04, 0x11
        /*0062*/ 	.short	(.L_17 - .L_16)
	.align		4
.L_16:
        /*0064*/ 	.word	index@(_Z19normalizeDataKernelPfS_ii)
        /*0068*/ 	.word	0x00000000


	//----- nvinfo : EIATTR_REGCOUNT
	.align		4
.L_17:
        /*006c*/ 	.byte	0x04, 0x2f
        /*006e*/ 	.short	(.L_19 - .L_18)
	.align		4
.L_18:
        /*0070*/ 	.word	index@(_Z17setDiagonalKernelPfi)
        /*0074*/ 	.word	0x0000000a


	//----- nvinfo : EIATTR_FRAME_SIZE
	.align		4
.L_19:
        /*0078*/ 	.byte	0x04, 0x11
        /*007a*/ 	.short	(.L_21 - .L_20)
	.align		4
.L_20:
        /*007c*/ 	.word	index@(_Z17setDiagonalKernelPfi)
        /*0080*/ 	.word	0x00000000


	//----- nvinfo : EIATTR_REGCOUNT
	.align		4
.L_21:
        /*0084*/ 	.byte	0x04, 0x2f
        /*0086*/ 	.short	(.L_23 - .L_22)
	.align		4
.L_22:
        /*0088*/ 	.word	index@(_Z18transposeOptimizedPfS_ii)
        /*008c*/ 	.word	0x0000000e


	//----- nvinfo : EIATTR_FRAME_SIZE
	.align		4
.L_23:
        /*0090*/ 	.byte	0x04, 0x11
        /*0092*/ 	.short	(.L_25 - .L_24)
	.align		4
.L_24:
        /*0094*/ 	.word	index@(_Z18transposeOptimizedPfS_ii)
        /*0098*/ 	.word	0x00000000


	//----- nvinfo : EIATTR_MIN_STACK_SIZE
	.align		4
.L_25:
        /*009c*/ 	.byte	0x04, 0x12
        /*009e*/ 	.short	(.L_27 - .L_26)
	.align		4
.L_26:
        /*00a0*/ 	.word	index@(_Z18transposeOptimizedPfS_ii)
        /*00a4*/ 	.word	0x00000000


	//----- nvinfo : EIATTR_MIN_STACK_SIZE
	.align		4
.L_27:
        /*00a8*/ 	.byte	0x04, 0x12
        /*00aa*/ 	.short	(.L_29 - .L_28)
	.align		4
.L_28:
        /*00ac*/ 	.word	index@(_Z17setDiagonalKernelPfi)
        /*00b0*/ 	.word	0x00000000


	//----- nvinfo : EIATTR_MIN_STACK_SIZE
	.align		4
.L_29:
        /*00b4*/ 	.byte	0x04, 0x12
        /*00b6*/ 	.short	(.L_31 - .L_30)
	.align		4
.L_30:
        /*00b8*/ 	.word	index@(_Z19normalizeDataKernelPfS_ii)
        /*00bc*/ 	.word	0x00000000


	//----- nvinfo : EIATTR_MIN_STACK_SIZE
	.align		4
.L_31:
        /*00c0*/ 	.byte	0x04, 0x12
        /*00c2*/ 	.short	(.L_33 - .L_32)
	.align		4
.L_32:
        /*00c4*/ 	.word	index@(_Z16centerDataKernelPfS_ii)
        /*00c8*/ 	.word	0x00000000


	//----- nvinfo : EIATTR_MIN_STACK_SIZE
	.align		4
.L_33:
        /*00cc*/ 	.byte	0x04, 0x12
        /*00ce*/ 	.short	(.L_35 - .L_34)
	.align		4
.L_34:
        /*00d0*/ 	.word	index@(_Z15sgemm_128x128x8iiifPKfiS0_ifPfi)
        /*00d4*/ 	.word	0x00000008


	//----- nvinfo : EIATTR_MIN_STACK_SIZE
	.align		4
.L_35:
        /*00d8*/ 	.byte	0x04, 0x12
        /*00da*/ 	.short	(.L_37 - .L_36)
	.align		4
.L_36:
        /*00dc*/ 	.word	index@(_Z21sgemm_texld_128x128x8iiifyiyifPfi)
        /*00e0*/ 	.word	0x00000000
.L_37:


//--------------------- .nv.compat                --------------------------
	.section	.nv.compat,"",@"SHT_CUDA_COMPAT_INFO"
	.align	4
        /*0000*/ 	.byte	0x02, 0x09, 0x00, 0x00, 0x02, 0x02, 0x02, 0x00, 0x02, 0x05, 0x05, 0x00, 0x03, 0x07, 0x01, 0x01
        /*0010*/ 	.byte	0x02, 0x03, 0x00, 0x00, 0x02, 0x06, 0x01, 0x00, 0x04, 0x0b, 0x08, 0x00, 0x01, 0x00, 0x00, 0x00
        /*0020*/ 	.byte	0x00, 0x00, 0x00, 0x00


//--------------------- .nv.info._Z18transposeOptimizedPfS_ii --------------------------
	.section	.nv.info._Z18transposeOptimizedPfS_ii,"",@"SHT_CUDA_INFO"
	.sectionflags	@""
	.align	4


	//----- nvinfo : EIATTR_CUDA_API_VERSION
	.align		4
        /*0000*/ 	.byte	0x04, 0x37
        /*0002*/ 	.short	(.L_39 - .L_38)
.L_38:
        /*0004*/ 	.word	0x00000082


	//----- nvinfo : EIATTR_KPARAM_INFO
	.align		4
.L_39:
        /*0008*/ 	.byte	0x04, 0x17
        /*000a*/ 	.short	(.L_41 - .L_40)
.L_40:
        /*000c*/ 	.word	0x00000000
        /*0010*/ 	.short	0x0003
        /*0012*/ 	.short	0x0014
        /*0014*/ 	.byte	0x00, 0xf0, 0x11, 0x00


	//----- nvinfo : EIATTR_KPARAM_INFO
	.align		4
.L_41:
        /*0018*/ 	.byte	0x04, 0x17
        /*001a*/ 	.short	(.L_43 - .L_42)
.L_42:
        /*001c*/ 	.word	0x00000000
        /*0020*/ 	.short	0x0002
        /*0022*/ 	.short	0x0010
        /*0024*/ 	.byte	0x00, 0xf0, 0x11, 0x00


	//----- nvinfo : EIATTR_KPARAM_INFO
	.align		4
.L_43:
        /*0028*/ 	.byte	0x04, 0x17
        /*002a*/ 	.short	(.L_45 - .L_44)
.L_44:
        /*002c*/ 	.word	0x00000000
        /*0030*/ 	.short	0x0001
        /*0032*/ 	.short	0x0008
        /*0034*/ 	.byte	0x00, 0xf5, 0x21, 0x00


	//----- nvinfo : EIATTR_KPARAM_INFO
	.align		4
.L_45:
        /*0038*/ 	.byte	0x04, 0x17
        /*003a*/ 	.short	(.L_47 - .L_46)
.L_46:
        /*003c*/ 	.word	0x00000000
        /*0040*/ 	.short	0x0000
        /*0042*/ 	.short	0x0000
        /*0044*/ 	.byte	0x00, 0xf5, 0x21, 0x00


	//----- nvinfo : EIATTR_SPARSE_MMA_MASK
	.align		4
.L_47:
        /*0048*/ 	.byte	0x03, 0x50
        /*004a*/ 	.short	0x0000


	//----- nvinfo : EIATTR_MAXREG_COUNT
	.align		4
        /*004c*/ 	.byte	0x03, 0x1b
        /*004e*/ 	.short	0x00ff


	//----- nvinfo : EIATTR_NUM_BARRIERS
	.align		4
        /*0050*/ 	.byte	0x02, 0x4c
        /*0052*/ 	.byte	0x01
	.zero		1


	//----- nvinfo : EIATTR_MERCURY_ISA_VERSION
	.align		4
        /*0054*/ 	.byte	0x03, 0x5f
        /*0056*/ 	.short	0x0101


	//----- nvinfo : EIATTR_VRC_CTA_INIT_COUNT
	.align		4
        /*0058*/ 	.byte	0x02, 0x4a
	.zero		1
	.zero		1


	//----- nvinfo : EIATTR_EXIT_INSTR_OFFSETS
	.align		4
        /*005c*/ 	.byte	0x04, 0x1c
        /*005e*/ 	.short	(.L_49 - .L_48)


	//   ....[0]....
.L_48:
        /*0060*/ 	.word	0x000001e0


	//   ....[1]....
        /*0064*/ 	.word	0x00000290


	//----- nvinfo : EIATTR_CBANK_PARAM_SIZE
	.align		4
.L_49:
        /*0068*/ 	.byte	0x03, 0x19
        /*006a*/ 	.short	0x0018


	//----- nvinfo : EIATTR_PARAM_CBANK
	.align		4
        /*006c*/ 	.byte	0x04, 0x0a
        /*006e*/ 	.short	(.L_51 - .L_50)
	.align		4
.L_50:
        /*0070*/ 	.word	index@(.nv.constant0._Z18transposeOptimizedPfS_ii)
        /*0074*/ 	.short	0x0380
        /*0076*/ 	.short	0x0018


	//----- nvinfo : EIATTR_SW_WAR
	.align		4
.L_51:
        /*0078*/ 	.byte	0x04, 0x36
        /*007a*/ 	.short	(.L_53 - .L_52)
.L_52:
        /*007c*/ 	.word	0x00000008
.L_53:


//--------------------- .nv.info._Z17setDiagonalKernelPfi --------------------------
	.section	.nv.info._Z17setDiagonalKernelPfi,"",@"SHT_CUDA_INFO"
	.sectionflags	@""
	.align	4


	//----- nvinfo : EIATTR_CUDA_API_VERSION
	.align		4
        /*0000*/ 	.byte	0x04, 0x37
        /*0002*/ 	.short	(.L_55 - .L_54)
.L_54:
        /*0004*/ 	.word	0x00000082


	//----- nvinfo : EIATTR_KPARAM_INFO
	.align		4
.L_55:
        /*0008*/ 	.byte	0x04, 0x17
        /*000a*/ 	.short	(.L_57 - .L_56)
.L_56:
        /*000c*/ 	.word	0x00000000
        /*0010*/ 	.short	0x0001
        /*0012*/ 	.short	0x0008
        /*0014*/ 	.byte	0x00, 0xf0, 0x11, 0x00


	//----- nvinfo : EIATTR_KPARAM_INFO
	.align		4
.L_57:
        /*0018*/ 	.byte	0x04, 0x17
        /*001a*/ 	.short	(.L_59 - .L_58)
.L_58:
        /*001c*/ 	.word	0x00000000
        /*0020*/ 	.short	0x0000
        /*0022*/ 	.short	0x0000
        /*0024*/ 	.byte	0x00, 0xf5, 0x21, 0x00


	//----- nvinfo : EIATTR_SPARSE_MMA_MASK
	.align		4
.L_59:
        /*0028*/ 	.byte	0x03, 0x50
        /*002a*/ 	.short	0x0000


	//----- nvinfo : EIATTR_MAXREG_COUNT
	.align		4
        /*002c*/ 	.byte	0x03, 0x1b
        /*002e*/ 	.short	0x00ff


	//----- nvinfo : EIATTR_MERCURY_ISA_VERSION
	.align		4
        /*0030*/ 	.byte	0x03, 0x5f
        /*0032*/ 	.short	0x0101


	//----- nvinfo : EIATTR_VRC_CTA_INIT_COUNT
	.align		4
        /*0034*/ 	.byte	0x02, 0x4a
	.zero		1
	.zero		1


	//----- nvinfo : EIATTR_EXIT_INSTR_OFFSETS
	.align		4
        /*0038*/ 	.byte	0x04, 0x1c
        /*003a*/ 	.short	(.L_61 - .L_60)


	//   ....[0]....
.L_60:
        /*003c*/ 	.word	0x00000070


	//   ....[1]....
        /*0040*/ 	.word	0x000000e0


	//----- nvinfo : EIATTR_CBANK_PARAM_SIZE
	.align		4
.L_61:
        /*0044*/ 	.byte	0x03, 0x19
        /*0046*/ 	.short	0x000c


	//----- nvinfo : EIATTR_PARAM_CBANK
	.align		4
        /*0048*/ 	.byte	0x04, 0x0a
        /*004a*/ 	.short	(.L_63 - .L_62)
	.align		4
.L_62:
        /*004c*/ 	.word	index@(.nv.constant0._Z17setDiagonalKernelPfi)
        /*0050*/ 	.short	0x0380
        /*0052*/ 	.short	0x000c


	//----- nvinfo : EIATTR_SW_WAR
	.align		4
.L_63:
        /*0054*/ 	.byte	0x04, 0x36
        /*0056*/ 	.short	(.L_65 - .L_64)
.L_64:
        /*0058*/ 	.word	0x00000008
.L_65:


//--------------------- .nv.info._Z19normalizeDataKernelPfS_ii --------------------------
	.section	.nv.info._Z19normalizeDataKernelPfS_ii,"",@"SHT_CUDA_INFO"
	.sectionflags	@""
	.align	4


	//----- nvinfo : EIATTR_CUDA_API_VERSION
	.align		4
        /*0000*/ 	.byte	0x04, 0x37
        /*0002*/ 	.short	(.L_67 - .L_66)
.L_66:
        /*0004*/ 	.word	0x00000082


	//----- nvinfo : EIATTR_KPARAM_INFO
	.align		4
.L_67:
        /*0008*/ 	.byte	0x04, 0x17
        /*000a*/ 	.short	(.L_69 - .L_68)
.L_68:
        /*000c*/ 	.word	0x00000000
        /*0010*/ 	.short	0x0003
        /*0012*/ 	.short	0x0014
        /*0014*/ 	.byte	0x00, 0xf0, 0x11, 0x00


	//----- nvinfo : EIATTR_KPARAM_INFO
	.align		4
.L_69:
        /*0018*/ 	.byte	0x04, 0x17
        /*001a*/ 	.short	(.L_71 - .L_70)
.L_70:
        /*001c*/ 	.word	0x00000000
        /*0020*/ 	.short	0x0002
        /*0022*/ 	.short	0x0010
        /*0024*/ 	.byte	0x00, 0xf0, 0x11, 0x00


	//----- nvinfo : EIATTR_KPARAM_INFO
	.align		4
.L_71:
        /*0028*/ 	.byte	0x04, 0x17
        /*002a*/ 	.short	(.L_73 - .L_72)
.L_72:
        /*002c*/ 	.word	0x00000000
        /*0030*/ 	.short	0x0001
        /*0032*/ 	.short	0x0008
        /*0034*/ 	.byte	0x00, 0xf5, 0x21, 0x00


	//----- nvinfo : EIATTR_KPARAM_INFO
	.align		4
.L_73:
        /*0038*/ 	.byte	0x04, 0x17
        /*003a*/ 	.short	(.L_75 - .L_74)
.L_74:
        /*003c*/ 	.word	0x00000000
        /*0040*/ 	.short	0x0000
        /*0042*/ 	.short	0x0000
        /*0044*/ 	.byte	0x00, 0xf5, 0x21, 0x00


	//----- nvinfo : EIATTR_SPARSE_MMA_MASK
	.align		4
.L_75:
        /*0048*/ 	.byte	0x03, 0x50
        /*004a*/ 	.short	0x0000


	//----- nvinfo : EIATTR_MAXREG_COUNT
	.align		4
        /*004c*/ 	.byte	0x03, 0x1b
        /*004e*/ 	.short	0x00ff


	//----- nvinfo : EIATTR_MERCURY_ISA_VERSION
	.align		4
        /*0050*/ 	.byte	0x03, 0x5f
        /*0052*/ 	.short	0x0101


	//----- nvinfo : EIATTR_VRC_CTA_INIT_COUNT
	.align		4
        /*0054*/ 	.byte	0x02, 0x4a
	.zero		1
	.zero		1


	//----- nvinfo : EIATTR_EXIT_INSTR_OFFSETS
	.align		4
        /*0058*/ 	.byte	0x04, 0x1c
        /*005a*/ 	.short	(.L_77 - .L_76)


	//   ....[0]....
.L_76:
        /*005c*/ 	.word	0x00000080


	//   ....[1]....
        /*0060*/ 	.word	0x00000100


	//   ....[2]....
        /*0064*/ 	.word	0x000011f0


	//   ....[3]....
        /*0068*/ 	.word	0x00001ae0


	//   ....[4]....
        /*006c*/ 	.word	0x00001fa0


	//   ....[5]....
        /*0070*/ 	.word	0x00002130


	//----- nvinfo : EIATTR_CRS_STACK_SIZE
	.align		4
.L_77:
        /*0074*/ 	.byte	0x04, 0x1e
        /*0076*/ 	.short	(.L_79 - .L_78)
.L_78:
        /*0078*/ 	.word	0x00000000


	//----- nvinfo : EIATTR_CBANK_PARAM_SIZE
	.align		4
.L_79:
        /*007c*/ 	.byte	0x03, 0x19
        /*007e*/ 	.short	0x0018


	//----- nvinfo : EIATTR_PARAM_CBANK
	.align		4
        /*0080*/ 	.byte	0x04, 0x0a
        /*0082*/ 	.short	(.L_81 - .L_80)
	.align		4
.L_80:
        /*0084*/ 	.word	index@(.nv.constant0._Z19normalizeDataKernelPfS_ii)
        /*0088*/ 	.short	0x0380
        /*008a*/ 	.short	0x0018


	//----- nvinfo : EIATTR_SW_WAR
	.align		4
.L_81:
        /*008c*/ 	.byte	0x04, 0x36
        /*008e*/ 	.short	(.L_83 - .L_82)
.L_82:
        /*0090*/ 	.word	0x00000008
.L_83:


//--------------------- .nv.info._Z16centerDataKernelPfS_ii --------------------------
	.section	.nv.info._Z16centerDataKernelPfS_ii,"",@"SHT_CUDA_INFO"
	.sectionflags	@""
	.align	4


	//----- nvinfo : EIATTR_CUDA_API_VERSION
	.align		4
        /*0000*/ 	.byte	0x04, 0x37
        /*0002*/ 	.short	(.L_85 - .L_84)
.L_84:
        /*0004*/ 	.word	0x00000082


	//----- nvinfo : EIATTR_KPARAM_INFO
	.align		4
.L_85:
        /*0008*/ 	.byte	0x04, 0x17
        /*000a*/ 	.short	(.L_87 - .L_86)
.L_86:
        /*000c*/ 	.word	0x00000000
        /*0010*/ 	.short	0x0003
        /*0012*/ 	.short	0x0014
        /*0014*/ 	.byte	0x00, 0xf0, 0x11, 0x00


	//----- nvinfo : EIATTR_KPARAM_INFO
	.align		4
.L_87:
        /*0018*/ 	.byte	0x04, 0x17
        /*001a*/ 	.short	(.L_89 - .L_88)
.L_88:
        /*001c*/ 	.word	0x00000000
        /*0020*/ 	.short	0x0002
        /*0022*/ 	.short	0x0010
        /*0024*/ 	.byte	0x00, 0xf0, 0x11, 0x00


	//----- nvinfo : EIATTR_KPARAM_INFO
	.align		4
.L_89:
        /*0028*/ 	.byte	0x04, 0x17
        /*002a*/ 	.short	(.L_91 - .L_90)
.L_90:
        /*002c*/ 	.word	0x00000000
        /*0030*/ 	.short	0x0001
        /*0032*/ 	.short	0x0008
        /*0034*/ 	.byte	0x00, 0xf5, 0x21, 0x00


	//----- nvinfo : EIATTR_KPARAM_INFO
	.align		4
.L_91:
        /*0038*/ 	.byte	0x04, 0x17
        /*003a*/ 	.short	(.L_93 - .L_92)
.L_92:
        /*003c*/ 	.word	0x00000000
        /*0040*/ 	.short	0x0000
        /*0042*/ 	.short	0x0000
        /*0044*/ 	.byte	0x00, 0xf5, 0x21, 0x00


	//----- nvinfo : EIATTR_SPARSE_MMA_MASK
	.align		4
.L_93:
        /*0048*/ 	.byte	0x03, 0x50
        /*004a*/ 	.short	0x0000


	//----- nvinfo : EIATTR_MAXREG_COUNT
	.align		4
        /*004c*/ 	.byte	0x03, 0x1b
        /*004e*/ 	.short	0x00ff


	//----- nvinfo : EIATTR_MERCURY_ISA_VERSION
	.align		4
        /*0050*/ 	.byte	0x03, 0x5f
        /*0052*/ 	.short	0x0101


	//----- nvinfo : EIATTR_VRC_CTA_INIT_COUNT
	.align		4
        /*0054*/ 	.byte	0x02, 0x4a
	.zero		1
	.zero		1


	//----- nvinfo : EIATTR_EXIT_INSTR_OFFSETS
	.align		4
        /*0058*/ 	.byte	0x04, 0x1c
        /*005a*/ 	.short	(.L_95 - .L_94)


	//   ....[0]....
.L_94:
        /*005c*/ 	.word	0x00000070


	//   ....[1]....
        /*0060*/ 	.word	0x000000a0


	//   ....[2]....
        /*0064*/ 	.word	0x000005c0


	//   ....[3]....
        /*0068*/ 	.word	0x00000840


	//   ....[4]....
        /*006c*/ 	.word	0x000009c0


	//   ....[5]....
        /*0070*/ 	.word	0x00000a80


	//----- nvinfo : EIATTR_CBANK_PARAM_SIZE
	.align		4
.L_95:
        /*0074*/ 	.byte	0x03, 0x19
        /*0076*/ 	.short	0x0018


	//----- nvinfo : EIATTR_PARAM_CBANK
	.align		4
        /*0078*/ 	.byte	0x04, 0x0a
        /*007a*/ 	.short	(.L_97 - .L_96)
	.align		4
.L_96:
        /*007c*/ 	.word	index@(.nv.constant0._Z16centerDataKernelPfS_ii)
        /*0080*/ 	.short	0x0380
        /*0082*/ 	.short	0x0018


	//----- nvinfo : EIATTR_SW_WAR
	.align		4
.L_97:
        /*0084*/ 	.byte	0x04, 0x36
        /*0086*/ 	.short	(.L_99 - .L_98)
.L_98:
        /*0088*/ 	.word	0x00000008
.L_99:


//--------------------- .nv.info._Z15sgemm_128x128x8iiifPKfiS0_ifPfi --------------------------
	.section	.nv.info._Z15sgemm_128x128x8iiifPKfiS0_ifPfi,"",@"SHT_CUDA_INFO"
	.sectionflags	@""
	.align	4


	//----- nvinfo : EIATTR_CUDA_API_VERSION
	.align		4
        /*0000*/ 	.byte	0x04, 0x37
        /*0002*/ 	.short	(.L_101 - .L_100)
.L_100:
        /*0004*/ 	.word	0x00000082


	//----- nvinfo : EIATTR_KPARAM_INFO
	.align		4
.L_101:
        /*0008*/ 	.byte	0x04, 0x17
        /*000a*/ 	.short	(.L_103 - .L_102)
.L_102:
        /*000c*/ 	.word	0x00000000
        /*0010*/ 	.short	0x000a
        /*0012*/ 	.short	0x0038
        /*0014*/ 	.byte	0x00, 0xf0, 0x11, 0x00


	//----- nvinfo : EIATTR_KPARAM_INFO
	.align		4
.L_103:
        /*0018*/ 	.byte	0x04, 0x17
        /*001a*/ 	.short	(.L_105 - .L_104)
.L_104:
        /*001c*/ 	.word	0x00000000
        /*0020*/ 	.short	0x0009
        /*0022*/ 	.short	0x0030
        /*0024*/ 	.byte	0x00, 0xf5, 0x21, 0x00


	//----- nvinfo : EIATTR_KPARAM_INFO
	.align		4
.L_105:
        /*0028*/ 	.byte	0x04, 0x17
        /*002a*/ 	.short	(.L_107 - .L_106)
.L_106:
        /*002c*/ 	.word	0x00000000
        /*0030*/ 	.short	0x0008
        /*0032*/ 	.short	0x002c
        /*0034*/ 	.byte	0x00, 0xf0, 0x11, 0x00


	//----- nvinfo : EIATTR_KPARAM_INFO
	.align		4
.L_107:
        /*0038*/ 	.byte	0x04, 0x17
        /*003a*/ 	.short	(.L_109 - .L_108)
.L_108:
        /*003c*/ 	.word	0x00000000
        /*0040*/ 	.short	0x0007
        /*0042*/ 	.short	0x0028
        /*0044*/ 	.byte	0x00, 0xf0, 0x11, 0x00


	//----- nvinfo : EIATTR_KPARAM_INFO
	.align		4
.L_109:
        /*0048*/ 	.byte	0x04, 0x17
        /*004a*/ 	.short	(.L_111 - .L_110)
.L_110:
        /*004c*/ 	.word	0x00000000
        /*0050*/ 	.short	0x0006
        /*0052*/ 	.short	0x0020
        /*0054*/ 	.byte	0x00, 0xf5, 0x21, 0x00


	//----- nvinfo : EIATTR_KPARAM_INFO
	.align		4
.L_111:
        /*0058*/ 	.byte	0x04, 0x17
        /*005a*/ 	.short	(.L_113 - .L_112)
.L_112:
        /*005c*/ 	.word	0x00000000
        /*0060*/ 	.short	0x0005
        /*0062*/ 	.short	0x0018
        /*0064*/ 	.byte	0x00, 0xf0, 0x11, 0x00


	//----- nvinfo : EIATTR_KPARAM_INFO
	.align		4
.L_113:
        /*0068*/ 	.byte	0x04, 0x17
        /*006a*/ 	.short	(.L_115 - .L_114)
.L_114:
        /*006c*/ 	.word	0x00000000
        /*0070*/ 	.short	0x0004
        /*0072*/ 	.short	0x0010
        /*0074*/ 	.byte	0x00, 0xf5, 0x21, 0x00


	//----- nvinfo : EIATTR_KPARAM_INFO
	.align		4
.L_115:
        /*0078*/ 	.byte	0x04, 0x17
        /*007a*/ 	.short	(.L_117 - .L_116)
.L_116:
        /*007c*/ 	.word	0x00000000
        /*0080*/ 	.short	0x0003
        /*0082*/ 	.short	0x000c
        /*0084*/ 	.byte	0x00, 0xf0, 0x11, 0x00


	//----- nvinfo : EIATTR_KPARAM_INFO
	.align		4
.L_117:
        /*0088*/ 	.byte	0x04, 0x17
        /*008a*/ 	.short	(.L_119 - .L_118)
.L_118:
        /*008c*/ 	.word	0x00000000
        /*0090*/ 	.short	0x0002
        /*0092*/ 	.short	0x0008
        /*0094*/ 	.byte	0x00, 0xf0, 0x11, 0x00


	//----- nvinfo : EIATTR_KPARAM_INFO
	.align		4
.L_119:
        /*0098*/ 	.byte	0x04, 0x17
        /*009a*/ 	.short	(.L_121 - .L_120)
.L_120:
        /*009c*/ 	.word	0x00000000
        /*00a0*/ 	.short	0x0001
        /*00a2*/ 	.short	0x0004
        /*00a4*/ 	.byte	0x00, 0xf0, 0x11, 0x00


	//----- nvinfo : EIATTR_KPARAM_INFO
	.align		4
.L_121:
        /*00a8*/ 	.byte	0x04, 0x17
        /*00aa*/ 	.short	(.L_123 - .L_122)
.L_122:
        /*00ac*/ 	.word	0x00000000
        /*00b0*/ 	.short	0x0000
        /*00b2*/ 	.short	0x0000
        /*00b4*/ 	.byte	0x00, 0xf0, 0x11, 0x00


	//----- nvinfo : EIATTR_SPARSE_MMA_MASK
	.align		4
.L_123:
        /*00b8*/ 	.byte	0x03, 0x50
        /*00ba*/ 	.short	0x0000


	//----- nvinfo : EIATTR_MAXREG_COUNT
	.align		4
        /*00bc*/ 	.byte	0x03, 0x1b
        /*00be*/ 	.short	0x0080


	//----- nvinfo : EIATTR_NUM_BARRIERS
	.align		4
        /*00c0*/ 	.byte	0x02, 0x4c
        /*00c2*/ 	.byte	0x01
	.zero		1


	//----- nvinfo : EIATTR_ANNOTATIONS
	.align		4
        /*00c4*/ 	.byte	0x04, 0x55
        /*00c6*/ 	.short	(.L_125 - .L_124)


	//   ....[0]....
.L_124:
        /*00c8*/ 	.word	0x00000001
        /*00cc*/ 	.byte	0x80, 0x0d, 0x00, 0x00, 0x01, 0x00, 0x00, 0x00, 0x90, 0x24, 0x00, 0x00


	//----- nvinfo : EIATTR_MERCURY_ISA_VERSION
	.align		4
.L_125:
        /*00d8*/ 	.byte	0x03, 0x5f
        /*00da*/ 	.short	0x0101


	//----- nvinfo : EIATTR_VRC_CTA_INIT_COUNT
	.align		4
        /*00dc*/ 	.byte	0x02, 0x4a
	.zero		1
	.zero		1


	//----- nvinfo : EIATTR_EXIT_INSTR_OFFSETS
	.align		4
        /*00e0*/ 	.byte	0x04, 0x1c
        /*00e2*/ 	.short	(.L_127 - .L_126)


	//   ....[0]....
.L_126:
        /*00e4*/ 	.word	0x00005610


	//   ....[1]....
        /*00e8*/ 	.word	0x00006950


	//----- nvinfo : EIATTR_MAX_THREADS
	.align		4
.L_127:
        /*00ec*/ 	.byte	0x04, 0x05
        /*00ee*/ 	.short	(.L_129 - .L_128)
.L_128:
        /*00f0*/ 	.word	0x00000100
        /*00f4*/ 	.word	0x00000001
        /*00f8*/ 	.word	0x00000001


	//----- nvinfo : EIATTR_CRS_STACK_SIZE
	.align		4
.L_129:
        /*00fc*/ 	.byte	0x04, 0x1e
        /*00fe*/ 	.short	(.L_131 - .L_130)
.L_130:
        /*0100*/ 	.word	0x00000000


	//----- nvinfo : EIATTR_CBANK_PARAM_SIZE
	.align		4
.L_131:
        /*0104*/ 	.byte	0x03, 0x19
        /*0106*/ 	.short	0x003c


	//----- nvinfo : EIATTR_PARAM_CBANK
	.align		4
        /*0108*/ 	.byte	0x04, 0x0a
        /*010a*/ 	.short	(.L_133 - .L_132)
	.align		4
.L_132:
        /*010c*/ 	.word	index@(.nv.constant0._Z15sgemm_128x128x8iiifPKfiS0_ifPfi)
        /*0110*/ 	.short	0x0380
        /*0112*/ 	.short	0x003c


	//----- nvinfo : EIATTR_SW_WAR
	.align		4
.L_133:
        /*0114*/ 	.byte	0x04, 0x36
        /*0116*/ 	.short	(.L_135 - .L_134)
.L_134:
        /*0118*/ 	.word	0x00000008
.L_135:


//--------------------- .nv.info._Z21sgemm_texld_128x128x8iiifyiyifPfi --------------------------
	.section	.nv.info._Z21sgemm_texld_128x128x8iiifyiyifPfi,"",@"SHT_CUDA_INFO"
	.sectionflags	@""
	.align	4


	//----- nvinfo : EIATTR_CUDA_API_VERSION
	.align		4
        /*0000*/ 	.byte	0x04, 0x37
        /*0002*/ 	.short	(.L_137 - .L_136)
.L_136:
        /*0004*/ 	.word	0x00000082


	//----- nvinfo : EIATTR_KPARAM_INFO
	.align		4
.L_137:
        /*0008*/ 	.byte	0x04, 0x17
        /*000a*/ 	.short	(.L_139 - .L_138)
.L_138:
        /*000c*/ 	.word	0x00000000
        /*0010*/ 	.short	0x000a
        /*0012*/ 	.short	0x0038
        /*0014*/ 	.byte	0x00, 0xf0, 0x11, 0x00


	//----- nvinfo : EIATTR_KPARAM_INFO
	.align		4
.L_139:
        /*0018*/ 	.byte	0x04, 0x17
        /*001a*/ 	.short	(.L_141 - .L_140)
.L_140:
        /*001c*/ 	.word	0x00000000
        /*0020*/ 	.short	0x0009
        /*0022*/ 	.short	0x0030
        /*0024*/ 	.byte	0x00, 0xf5, 0x21, 0x00


	//----- nvinfo : EIATTR_KPARAM_INFO
	.align		4
.L_141:
        /*0028*/ 	.byte	0x04, 0x17
        /*002a*/ 	.short	(.L_143 - .L_142)
.L_142:
        /*002c*/ 	.word	0x00000000
        /*0030*/ 	.short	0x0008
        /*0032*/ 	.short	0x002c
        /*0034*/ 	.byte	0x00, 0xf0, 0x11, 0x00


	//----- nvinfo : EIATTR_KPARAM_INFO
	.align		4
.L_143:
        /*0038*/ 	.byte	0x04, 0x17
        /*003a*/ 	.short	(.L_145 - .L_144)
.L_144:
        /*003c*/ 	.word	0x00000000
        /*0040*/ 	.short	0x0007
        /*0042*/ 	.short	0x0028
        /*0044*/ 	.byte	0x00, 0xf0, 0x11, 0x00


	//----- nvinfo : EIATTR_KPARAM_INFO
	.align		4
.L_145:
        /*0048*/ 	.byte	0x04, 0x17
        /*004a*/ 	.short	(.L_147 - .L_146)
.L_146:
        /*004c*/ 	.word	0x00000000
        /*0050*/ 	.short	0x0006
        /*0052*/ 	.short	0x0020
        /*0054*/ 	.byte	0x00, 0xf0, 0x21, 0x00


	//----- nvinfo : EIATTR_KPARAM_INFO
	.align		4
.L_147:
        /*0058*/ 	.byte	0x04, 0x17
        /*005a*/ 	.short	(.L_149 - .L_148)
.L_148:
        /*005c*/ 	.word	0x00000000
        /*0060*/ 	.short	0x0005
        /*0062*/ 	.short	0x0018
        /*0064*/ 	.byte	0x00, 0xf0, 0x11, 0x00


	//----- nvinfo : EIATTR_KPARAM_INFO
	.align		4
.L_149:
        /*0068*/ 	.byte	0x04, 0x17
        /*006a*/ 	.short	(.L_151 - .L_150)
.L_150:
        /*006c*/ 	.word	0x00000000
        /*0070*/ 	.short	0x0004
        /*0072*/ 	.short	0x0010
        /*0074*/ 	.byte	0x00, 0xf0, 0x21, 0x00


	//----- nvinfo : EIATTR_KPARAM_INFO
	.align		4
.L_151:
        /*0078*/ 	.byte	0x04, 0x17
        /*007a*/ 	.short	(.L_153 - .L_152)
.L_152:
        /*007c*/ 	.word	0x00000000
        /*0080*/ 	.short	0x0003
        /*0082*/ 	.short	0x000c
        /*0084*/ 	.byte	0x00, 0xf0, 0x11, 0x00


	//----- nvinfo : EIATTR_KPARAM_INFO
	.align		4
.L_153:
        /*0088*/ 	.byte	0x04, 0x17
        /*008a*/ 	.short	(.L_155 - .L_154)
.L_154:
        /*008c*/ 	.word	0x00000000
        /*0090*/ 	.short	0x0002
        /*0092*/ 	.short	0x0008
        /*0094*/ 	.byte	0x00, 0xf0, 0x11, 0x00


	//----- nvinfo : EIATTR_KPARAM_INFO
	.align		4
.L_155:
        /*0098*/ 	.byte	0x04, 0x17
        /*009a*/ 	.short	(.L_157 - .L_156)
.L_156:
        /*009c*/ 	.word	0x00000000
        /*00a0*/ 	.short	0x0001
        /*00a2*/ 	.short	0x0004
        /*00a4*/ 	.byte	0x00, 0xf0, 0x11, 0x00


	//----- nvinfo : EIATTR_KPARAM_INFO
	.align		4
.L_157:
        /*00a8*/ 	.byte	0x04, 0x17
        /*00aa*/ 	.short	(.L_159 - .L_158)
.L_158:
        /*00ac*/ 	.word	0x00000000
        /*00b0*/ 	.short	0x0000
        /*00b2*/ 	.short	0x0000
        /*00b4*/ 	.byte	0x00, 0xf0, 0x11, 0x00


	//----- nvinfo : EIATTR_SPARSE_MMA_MASK
	.align		4
.L_159:
        /*00b8*/ 	.byte	0x03, 0x50
        /*00ba*/ 	.short	0x0000


	//----- nvinfo : EIATTR_MAXREG_COUNT
	.align		4
        /*00bc*/ 	.byte	0x03, 0x1b
        /*00be*/ 	.short	0x0080


	//----- nvinfo : EIATTR_NUM_BARRIERS
	.align		4
        /*00c0*/ 	.byte	0x02, 0x4c
        /*00c2*/ 	.byte	0x01
	.zero		1


	//----- nvinfo : EIATTR_MERCURY_ISA_VERSION
	.align		4
        /*00c4*/ 	.byte	0x03, 0x5f
        /*00c6*/ 	.short	0x0101


	//----- nvinfo : EIATTR_VRC_CTA_INIT_COUNT
	.align		4
        /*00c8*/ 	.byte	0x02, 0x4a
	.zero		1
	.zero		1


	//----- nvinfo : EIATTR_EXIT_INSTR_OFFSETS
	.align		4
        /*00cc*/ 	.byte	0x04, 0x1c
        /*00ce*/ 	.short	(.L_161 - .L_160)


	//   ....[0]....
.L_160:
        /*00d0*/ 	.word	0x00005160


	//   ....[1]....
        /*00d4*/ 	.word	0x000064b0


	//----- nvinfo : EIATTR_MAX_THREADS
	.align		4
.L_161:
        /*00d8*/ 	.byte	0x04, 0x05
        /*00da*/ 	.short	(.L_163 - .L_162)
.L_162:
        /*00dc*/ 	.word	0x00000100
        /*00e0*/ 	.word	0x00000001
        /*00e4*/ 	.word	0x00000001


	//----- nvinfo : EIATTR_CRS_STACK_SIZE
	.align		4
.L_163:
        /*00e8*/ 	.byte	0x04, 0x1e
        /*00ea*/ 	.short	(.L_165 - .L_164)
.L_164:
        /*00ec*/ 	.word	0x00000000


	//----- nvinfo : EIATTR_CBANK_PARAM_SIZE
	.align		4
.L_165:
        /*00f0*/ 	.byte	0x03, 0x19
        /*00f2*/ 	.short	0x003c


	//----- nvinfo : EIATTR_PARAM_CBANK
	.align		4
        /*00f4*/ 	.byte	0x04, 0x0a
        /*00f6*/ 	.short	(.L_167 - .L_166)
	.align		4
.L_166:
        /*00f8*/ 	.word	index@(.nv.constant0._Z21sgemm_texld_128x128x8iiifyiyifPfi)
        /*00fc*/ 	.short	0x0380
        /*00fe*/ 	.short	0x003c


	//----- nvinfo : EIATTR_SW_WAR
	.align		4
.L_167:
        /*0100*/ 	.byte	0x04, 0x36
        /*0102*/ 	.short	(.L_169 - .L_168)
.L_168:
        /*0104*/ 	.word	0x00000008
.L_169:


//--------------------- .nv.callgraph             --------------------------
	.section	.nv.callgraph,"",@"SHT_CUDA_CALLGRAPH"
	.align	4
	.sectionentsize	8
	.align		4
        /*0000*/ 	.word	0x00000000
	.align		4
        /*0004*/ 	.word	0xffffffff
	.align		4
        /*0008*/ 	.word	0x00000000
	.align		4
        /*000c*/ 	.word	0xfffffffe
	.align		4
        /*0010*/ 	.word	0x00000000
	.align		4
        /*0014*/ 	.word	0xfffffffd
	.align		4
        /*0018*/ 	.word	0x00000000
	.align		4
        /*001c*/ 	.word	0xfffffffc


//--------------------- .text._Z18transposeOptimizedPfS_ii --------------------------
	.section	.text._Z18transposeOptimizedPfS_ii,"ax",@progbits
	.align	128
        .global         _Z18transposeOptimizedPfS_ii
        .type           _Z18transposeOptimizedPfS_ii,@function
        .size           _Z18transposeOptimizedPfS_ii,(.L_x_138 - _Z18transposeOptimizedPfS_ii)
        .other          _Z18transposeOptimizedPfS_ii,@"STO_CUDA_ENTRY STV_DEFAULT"
_Z18transposeOptimizedPfS_ii:
.text._Z18transposeOptimizedPfS_ii:
[----:B------:R-:W-:Y:S01]  /*0000*/  LDC R1, c[0x0][0x37c] ;  /* 0x0000df00ff017b82 */ /* 0x000fe20000000800 */
[----:B------:R-:W0:Y:S07]  /*0010*/  S2R R11, SR_TID.Y ;  /* 0x00000000000b7919 */ /* 0x000e2e0000002200 */
[----:B------:R-:W1:Y:S01]  /*0020*/  S2UR UR5, SR_CTAID.Y ;  /* 0x00000000000579c3 */ /* 0x000e620000002600 */
[----:B------:R-:W2:Y:S01]  /*0030*/  LDCU UR6, c[0x0][0x360] ;  /* 0x00006c00ff0677ac */ /* 0x000ea20008000800 */
[----:B------:R-:W3:Y:S01]  /*0040*/  S2R R9, SR_TID.X ;  /* 0x0000000000097919 */ /* 0x000ee20000002100 */
[----:B------:R-:W1:Y:S05]  /*0050*/  LDCU UR7, c[0x0][0x364] ;  /* 0x00006c80ff0777ac */ /* 0x000e6a0008000800 */
[----:B------:R-:W2:Y:S01]  /*0060*/  S2UR UR4, SR_CTAID.X ;  /* 0x00000000000479c3 */ /* 0x000ea20000002500 */
[----:B------:R-:W4:Y:S01]  /*0070*/  LDCU.64 UR8, c[0x0][0x390] ;  /* 0x00007200ff0877ac */ /* 0x000f220008000a00 */
[----:B-1----:R-:W-:-:S06]  /*0080*/  UIMAD UR5, UR5, UR7, URZ ;  /* 0x00000007050572a4 */ /* 0x002fcc000f8e02ff */
[----:B0-----:R-:W-:Y:S01]  /*0090*/  VIADD R5, R11, UR5 ;  /* 0x000000050b057c36 */ /* 0x001fe20008000000 */
[----:B--2---:R-:W-:Y:S01]  /*00a0*/  UIMAD UR4, UR4, UR6, URZ ;  /* 0x00000006040472a4 */ /* 0x004fe2000f8e02ff */
[----:B------:R-:W0:Y:S03]  /*00b0*/  LDCU.64 UR6, c[0x0][0x358] ;  /* 0x00006b00ff0677ac */ /* 0x000e260008000a00 */
[----:B----4-:R-:W-:Y:S02]  /*00c0*/  ISETP.GE.AND P0, PT, R5, UR9, PT ;  /* 0x0000000905007c0c */ /* 0x010fe4000bf06270 */
[----:B---3--:R-:W-:-:S05]  /*00d0*/  VIADD R0, R9, UR4 ;  /* 0x0000000409007c36 */ /* 0x008fca0008000000 */
[----:B------:R-:W-:-:S13]  /*00e0*/  ISETP.GE.OR P0, PT, R0, UR8, P0 ;  /* 0x0000000800007c0c */ /* 0x000fda0008706670 */
[----:B------:R-:W1:Y:S01]  /*00f0*/  @!P0 LDC.64 R2, c[0x0][0x380] ;  /* 0x0000e000ff028b82 */ /* 0x000e620000000a00 */
[----:B------:R-:W-:-:S04]  /*0100*/  @!P0 IMAD R5, R5, UR8, R0 ;  /* 0x0000000805058c24 */ /* 0x000fc8000f8e0200 */
[----:B-1----:R-:W-:-:S06]  /*0110*/  @!P0 IMAD.WIDE R2, R5, 0x4, R2 ;  /* 0x0000000405028825 */ /* 0x002fcc00078e0202 */
[----:B0-----:R-:W2:Y:S01]  /*0120*/  @!P0 LDG.E R2, desc[UR6][R2.64] ;  /* 0x0000000602028981 */ /* 0x001ea2000c1e1900 */
[----:B------:R-:W-:Y:S01]  /*0130*/  @!P0 MOV R0, 0x400 ;  /* 0x0000040000008802 */ /* 0x000fe20000000f00 */
[----:B------:R-:W-:Y:S01]  /*0140*/  VIADD R7, R11, UR4 ;  /* 0x000000040b077c36 */ /* 0x000fe20008000000 */
[----:B------:R-:W-:Y:S01]  /*0150*/  IADD3 R4, PT, PT, R9, UR5, RZ ;  /* 0x0000000509047c10 */ /* 0x000fe2000fffe0ff */
[----:B------:R-:W0:Y:S03]  /*0160*/  @!P0 S2R R5, SR_CgaCtaId ;  /* 0x0000000000058919 */ /* 0x000e260000008800 */
[----:B------:R-:W-:-:S04]  /*0170*/  ISETP.GE.AND P1, PT, R4, UR9, PT ;  /* 0x0000000904007c0c */ /* 0x000fc8000bf26270 */
[----:B------:R-:W-:Y:S02]  /*0180*/  ISETP.GE.OR P1, PT, R7, UR8, P1 ;  /* 0x0000000807007c0c */ /* 0x000fe40008f26670 */
[----:B0-----:R-:W-:-:S05]  /*0190*/  @!P0 LEA R0, R5, R0, 0x18 ;  /* 0x0000000005008211 */ /* 0x001fca00078ec0ff */
[----:B------:R-:W-:-:S05]  /*01a0*/  @!P0 IMAD R0, R11, 0x84, R0 ;  /* 0x000000840b008824 */ /* 0x000fca00078e0200 */
[----:B------:R-:W-:-:S05]  /*01b0*/  @!P0 LEA R5, R9, R0, 0x2 ;  /* 0x0000000009058211 */ /* 0x000fca00078e10ff */
[----:B--2---:R0:W-:Y:S01]  /*01c0*/  @!P0 STS [R5], R2 ;  /* 0x0000000205008388 */ /* 0x0041e20000000800 */
[----:B------:R-:W-:Y:S06]  /*01d0*/  BAR.SYNC.DEFER_BLOCKING 0x0 ;  /* 0x0000000000007b1d */ /* 0x000fec0000010000 */
[----:B------:R-:W-:Y:S05]  /*01e0*/  @P1 EXIT ;  /* 0x000000000000194d */ /* 0x000fea0003800000 */
[----:B------:R-:W1:Y:S01]  /*01f0*/  S2R R3, SR_CgaCtaId ;  /* 0x0000000000037919 */ /* 0x000e620000008800 */
[----:B------:R-:W-:Y:S01]  /*0200*/  MOV R0, 0x400 ;  /* 0x0000040000007802 */ /* 0x000fe20000000f00 */
[----:B------:R-:W-:-:S03]  /*0210*/  IMAD R7, R7, UR9, R4 ;  /* 0x0000000907077c24 */ /* 0x000fc6000f8e0204 */
[----:B-1----:R-:W-:Y:S02]  /*0220*/  LEA R0, R3, R0, 0x18 ;  /* 0x0000000003007211 */ /* 0x002fe400078ec0ff */
[----:B0-----:R-:W0:Y:S03]  /*0230*/  LDC.64 R2, c[0x0][0x388] ;  /* 0x0000e200ff027b82 */ /* 0x001e260000000a00 */
[----:B------:R-:W-:-:S04]  /*0240*/  IMAD R0, R9, 0x84, R0 ;  /* 0x0000008409007824 */ /* 0x000fc800078e0200 */
[----:B------:R-:W-:-:S05]  /*0250*/  IMAD R0, R11, 0x4, R0 ;  /* 0x000000040b007824 */ /* 0x000fca00078e0200 */
[----:B------:R-:W1:Y:S01]  /*0260*/  LDS R5, [R0] ;  /* 0x0000000000057984 */ /* 0x000e620000000800 */
[----:B0-----:R-:W-:-:S05]  /*0270*/  IMAD.WIDE R2, R7, 0x4, R2 ;  /* 0x0000000407027825 */ /* 0x001fca00078e0202 */
[----:B-1----:R-:W-:Y:S01]  /*0280*/  STG.E desc[UR6][R2.64], R5 ;  /* 0x0000000502007986 */ /* 0x002fe2000c101906 */
[----:B------:R-:W-:Y:S05]  /*0290*/  EXIT ;  /* 0x000000000000794d */ /* 0x000fea0003800000 */
.L_x_0:
[----:B------:R-:W-:-:S00]  /*02a0*/  BRA `(.L_x_0) ;  /* 0xfffffffc00fc7947 */ /* 0x000fc0000383ffff */
[----:B------:R-:W-:-:S00]  /*02b0*/  NOP ;  /* 0x0000000000007918 */ /* 0x000fc00000000000 */
        /* <DEDUP_REMOVED lines=12> */
.L_x_138:


//--------------------- .text._Z17setDiagonalKernelPfi --------------------------
	.section	.text._Z17setDiagonalKernelPfi,"ax",@progbits
	.align	128
        .global         _Z17setDiagonalKernelPfi
        .type           _Z17setDiagonalKernelPfi,@function
        .size           _Z17setDiagonalKernelPfi,(.L_x_139 - _Z17setDiagonalKernelPfi)
        .other          _Z17setDiagonalKernelPfi,@"STO_CUDA_ENTRY STV_DEFAULT"
_Z17setDiagonalKernelPfi:
.text._Z17setDiagonalKernelPfi:
[----:B------:R-:W-:Y:S01]  /*0000*/  LDC R1, c[0x0][0x37c] ;  /* 0x0000df00ff017b82 */ /* 0x000fe20000000800 */
[----:B------:R-:W0:Y:S07]  /*0010*/  S2R R3, SR_TID.X ;  /* 0x0000000000037919 */ /* 0x000e2e0000002100 */
[----:B------:R-:W0:Y:S01]  /*0020*/  S2UR UR4, SR_CTAID.X ;  /* 0x00000000000479c3 */ /* 0x000e220000002500 */
[----:B------:R-:W1:Y:S07]  /*0030*/  LDCU UR6, c[0x0][0x388] ;  /* 0x00007100ff0677ac */ /* 0x000e6e0008000800 */
[----:B------:R-:W0:Y:S02]  /*0040*/  LDC R0, c[0x0][0x360] ;  /* 0x0000d800ff007b82 */ /* 0x000e240000000800 */
[----:B0-----:R-:W-:-:S05]  /*0050*/  IMAD R0, R0, UR4, R3 ;  /* 0x0000000400007c24 */ /* 0x001fca000f8e0203 */
[----:B-1----:R-:W-:-:S13]  /*0060*/  ISETP.GE.AND P0, PT, R0, UR6, PT ;  /* 0x0000000600007c0c */ /* 0x002fda000bf06270 */
[----:B------:R-:W-:Y:S05]  /*0070*/  @P0 EXIT ;  /* 0x000000000000094d */ /* 0x000fea0003800000 */
[----:B------:R-:W0:Y:S01]  /*0080*/  LDC.64 R2, c[0x0][0x380] ;  /* 0x0000e000ff027b82 */ /* 0x000e220000000a00 */
[----:B------:R-:W1:Y:S01]  /*0090*/  LDCU.64 UR4, c[0x0][0x358] ;  /* 0x00006b00ff0477ac */ /* 0x000e620008000a00 */
[----:B------:R-:W-:Y:S02]  /*00a0*/  IMAD R5, R0, UR6, R0 ;  /* 0x0000000600057c24 */ /* 0x000fe4000f8e0200 */
[----:B------:R-:W-:Y:S02]  /*00b0*/  HFMA2 R7, -RZ, RZ, 1.875, 0 ;  /* 0x3f800000ff077431 */ /* 0x000fe400000001ff */
[----:B0-----:R-:W-:-:S05]  /*00c0*/  IMAD.WIDE R2, R5, 0x4, R2 ;  /* 0x0000000405027825 */ /* 0x001fca00078e0202 */
[----:B-1----:R-:W-:Y:S01]  /*00d0*/  STG.E desc[UR4][R2.64], R7 ;  /* 0x0000000702007986 */ /* 0x002fe2000c101904 */
[----:B------:R-:W-:Y:S05]  /*00e0*/  EXIT ;  /* 0x000000000000794d */ /* 0x000fea0003800000 */
.L_x_1:
        /* <DEDUP_REMOVED lines=9> */
.L_x_139:


//--------------------- .text._Z19normalizeDataKernelPfS_ii --------------------------
	.section	.text._Z19normalizeDataKernelPfS_ii,"ax",@progbits
	.align	128
        .global         _Z19normalizeDataKernelPfS_ii
        .type           _Z19normalizeDataKernelPfS_ii,@function
        .size           _Z19normalizeDataKernelPfS_ii,(.L_x_137 - _Z19normalizeDataKernelPfS_ii)
        .other          _Z19normalizeDataKernelPfS_ii,@"STO_CUDA_ENTRY STV_DEFAULT"
_Z19normalizeDataKernelPfS_ii:
.text._Z19normalizeDataKernelPfS_ii:
[----:B------:R-:W-:Y:S01]  /*0000*/  LDC R1, c[0x0][0x37c] ;  /* 0x0000df00ff017b82 */ /* 0x000fe20000000800 */
[----:B------:R-:W0:Y:S07]  /*0010*/  S2R R3, SR_TID.X ;  /* 0x0000000000037919 */ /* 0x000e2e0000002100 */
[----:B------:R-:W0:Y:S01]  /*0020*/  S2UR UR4, SR_CTAID.X ;  /* 0x00000000000479c3 */ /* 0x000e220000002500 */
[----:B------:R-:W1:Y:S07]  /*0030*/  LDCU UR5, c[0x0][0x394] ;  /* 0x00007280ff0577ac */ /* 0x000e6e0008000800 */
[----:B------:R-:W0:Y:S01]  /*0040*/  LDC R8, c[0x0][0x360] ;  /* 0x0000d800ff087b82 */ /* 0x000e220000000800 */
[----:B-1----:R-:W-:Y:S01]  /*0050*/  MOV R4, UR5 ;  /* 0x0000000500047c02 */ /* 0x002fe20008000f00 */
[----:B0-----:R-:W-:-:S05]  /*0060*/  IMAD R8, R8, UR4, R3 ;  /* 0x0000000408087c24 */ /* 0x001fca000f8e0203 */
[----:B------:R-:W-:-:S13]  /*0070*/  ISETP.GE.AND P0, PT, R8, R4, PT ;  /* 0x000000040800720c */ /* 0x000fda0003f06270 */
[----:B------:R-:W-:Y:S05]  /*0080*/  @P0 EXIT ;  /* 0x000000000000094d */ /* 0x000fea0003800000 */
[----:B------:R-:W0:Y:S01]  /*0090*/  LDC.64 R2, c[0x0][0x388] ;  /* 0x0000e200ff027b82 */ /* 0x000e220000000a00 */
[----:B------:R-:W1:Y:S07]  /*00a0*/  LDCU.64 UR6, c[0x0][0x358] ;  /* 0x00006b00ff0677ac */ /* 0x000e6e0008000a00 */
[----:B------:R-:W2:Y:S01]  /*00b0*/  LDC R0, c[0x0][0x390] ;  /* 0x0000e400ff007b82 */ /* 0x000ea20000000800 */
[----:B0-----:R-:W-:-:S06]  /*00c0*/  IMAD.WIDE R2, R8, 0x4, R2 ;  /* 0x0000000408027825 */ /* 0x001fcc00078e0202 */
[----:B-1----:R-:W3:Y:S01]  /*00d0*/  LDG.E R2, desc[UR6][R2.64] ;  /* 0x0000000602027981 */ /* 0x002ee2000c1e1900 */
[----:B--2---:R-:W-:Y:S02]  /*00e0*/  ISETP.GE.AND P1, PT, R0, 0x1, PT ;  /* 0x000000010000780c */ /* 0x004fe40003f26270 */
[----:B---3--:R-:W-:-:S11]  /*00f0*/  FSETP.NEU.AND P0, PT, R2, RZ, PT ;  /* 0x000000ff0200720b */ /* 0x008fd60003f0d000 */
[----:B------:R-:W-:Y:S05]  /*0100*/  @!P1 EXIT ;  /* 0x000000000000994d */ /* 0x000fea0003800000 */
[----:B------:R-:W-:Y:S01]  /*0110*/  ISETP.GE.U32.AND P1, PT, R0, 0x10, PT ;  /* 0x000000100000780c */ /* 0x000fe20003f26070 */
[----:B------:R-:W-:Y:S01]  /*0120*/  HFMA2 R5, -RZ, RZ, 0, 0 ;  /* 0x00000000ff057431 */ /* 0x000fe200000001ff */
[----:B------:R-:W-:Y:S02]  /*0130*/  FSEL R7, R2, 1, P0 ;  /* 0x3f80000002077808 */ /* 0x000fe40000000000 */
[----:B------:R-:W-:-:S09]  /*0140*/  LOP3.LUT R6, R0, 0xf, RZ, 0xc0, !PT ;  /* 0x0000000f00067812 */ /* 0x000fd200078ec0ff */
[----:B------:R-:W-:Y:S05]  /*0150*/  @!P1 BRA `(.L_x_2) ;  /* 0x0000001000209947 */ /* 0x000fea0003800000 */
[----:B------:R-:W0:Y:S01]  /*0160*/  LDC R4, c[0x0][0x394] ;  /* 0x0000e500ff047b82 */ /* 0x000e220000000800 */
[----:B------:R-:W-:Y:S02]  /*0170*/  LOP3.LUT R5, R0, 0x7ffffff0, RZ, 0xc0, !PT ;  /* 0x7ffffff000057812 */ /* 0x000fe400078ec0ff */
[----:B------:R-:W-:Y:S02]  /*0180*/  MOV R3, R8 ;  /* 0x0000000800037202 */ /* 0x000fe40000000f00 */
[----:B------:R-:W-:-:S03]  /*0190*/  IADD3 R2, PT, PT, -R5, RZ, RZ ;  /* 0x000000ff05027210 */ /* 0x000fc60007ffe1ff */
[----:B------:R-:W1:Y:S04]  /*01a0*/  LDC.64 R12, c[0x0][0x380] ;  /* 0x0000e000ff0c7b82 */ /* 0x000e680000000a00 */
.L_x_35:
[----:B-1----:R-:W-:-:S05]  /*01b0*/  IMAD.WIDE R16, R3, 0x4, R12 ;  /* 0x0000000403107825 */ /* 0x002fca00078e020c */
[----:B--2---:R-:W2:Y:S01]  /*01c0*/  LDG.E R23, desc[UR6][R16.64] ;  /* 0x0000000610177981 */ /* 0x004ea2000c1e1900 */
[----:B------:R-:W1:Y:S01]  /*01d0*/  MUFU.RCP R0, R7 ;  /* 0x0000000700007308 */ /* 0x000e620000001000 */
[----:B------:R-:W-:Y:S01]  /*01e0*/  IADD3 R2, PT, PT, R2, 0x10, RZ ;  /* 0x0000001002027810 */ /* 0x000fe20007ffe0ff */
[----:B------:R-:W-:Y:S03]  /*01f0*/  BSSY.RECONVERGENT B2, `(.L_x_3) ;  /* 0x000000c000027945 */ /* 0x000fe60003800200 */
[----:B------:R-:W-:Y:S01]  /*0200*/  ISETP.NE.AND P2, PT, R2, RZ, PT ;  /* 0x000000ff0200720c */ /* 0x000fe20003f45270 */
[----:B-1----:R-:W-:-:S04]  /*0210*/  FFMA R9, -R7, R0, 1 ;  /* 0x3f80000007097423 */ /* 0x002fc80000000100 */
[----:B------:R-:W-:Y:S01]  /*0220*/  FFMA R0, R0, R9, R0 ;  /* 0x0000000900007223 */ /* 0x000fe20000000000 */
[----:B--2---:R-:W1:Y:S03]  /*0230*/  FCHK P0, R23, R7 ;  /* 0x0000000717007302 */ /* 0x004e660000000000 */
[----:B------:R-:W-:-:S04]  /*0240*/  FFMA R9, R23, R0, RZ ;  /* 0x0000000017097223 */ /* 0x000fc800000000ff */
[----:B------:R-:W-:-:S04]  /*0250*/  FFMA R10, -R7, R9, R23 ;  /* 0x00000009070a7223 */ /* 0x000fc80000000117 */
[----:B------:R-:W-:Y:S01]  /*0260*/  FFMA R9, R0, R10, R9 ;  /* 0x0000000a00097223 */ /* 0x000fe20000000009 */
[----:B-1----:R-:W-:Y:S06]  /*0270*/  @!P0 BRA `(.L_x_4) ;  /* 0x00000000000c8947 */ /* 0x002fec0003800000 */
[----:B------:R-:W-:-:S07]  /*0280*/  MOV R10, 0x2a0 ;  /* 0x000002a0000a7802 */ /* 0x000fce0000000f00 */
[----:B0-----:R-:W-:Y:S05]  /*0290*/  CALL.REL.NOINC `($__internal_0_$__cuda_sm3x_div_rn_noftz_f32_slowpath) ;  /* 0x0000001c00a87944 */ /* 0x001fea0003c00000 */
[----:B------:R-:W-:-:S07]  /*02a0*/  MOV R9, R0 ;  /* 0x0000000000097202 */ /* 0x000fce0000000f00 */
.L_x_4:
[----:B------:R-:W-:Y:S05]  /*02b0*/  BSYNC.RECONVERGENT B2 ;  /* 0x0000000000027941 */ /* 0x000fea0003800200 */
.L_x_3:
[----:B0-----:R-:W-:Y:S01]  /*02c0*/  IMAD.WIDE R14, R4, 0x4, R16 ;  /* 0x00000004040e7825 */ /* 0x001fe200078e0210 */
[----:B------:R0:W-:Y:S04]  /*02d0*/  STG.E desc[UR6][R16.64], R9 ;  /* 0x0000000910007986 */ /* 0x0001e8000c101906 */
[----:B------:R-:W2:Y:S01]  /*02e0*/  LDG.E R23, desc[UR6][R14.64] ;  /* 0x000000060e177981 */ /* 0x000ea2000c1e1900 */
[----:B------:R-:W1:Y:S01]  /*02f0*/  MUFU.RCP R0, R7 ;  /* 0x0000000700007308 */ /* 0x000e620000001000 */
[----:B------:R-:W-:Y:S01]  /*0300*/  BSSY.RECONVERGENT B2, `(.L_x_5) ;  /* 0x000000b000027945 */ /* 0x000fe20003800200 */
[----:B-1----:R-:W-:-:S04]  /*0310*/  FFMA R11, -R7, R0, 1 ;  /* 0x3f800000070b7423 */ /* 0x002fc80000000100 */
[----:B------:R-:W-:Y:S02]  /*0320*/  FFMA R0, R0, R11, R0 ;  /* 0x0000000b00007223 */ /* 0x000fe40000000000 */
[----:B--2---:R-:W1:Y:S02]  /*0330*/  FCHK P0, R23, R7 ;  /* 0x0000000717007302 */ /* 0x004e640000000000 */
[----:B------:R-:W-:-:S04]  /*0340*/  FFMA R10, R0, R23, RZ ;  /* 0x00000017000a7223 */ /* 0x000fc800000000ff */
[----:B------:R-:W-:-:S04]  /*0350*/  FFMA R11, -R7, R10, R23 ;  /* 0x0000000a070b7223 */ /* 0x000fc80000000117 */
[----:B------:R-:W-:Y:S01]  /*0360*/  FFMA R11, R0, R11, R10 ;  /* 0x0000000b000b7223 */ /* 0x000fe2000000000a */
[----:B01----:R-:W-:Y:S06]  /*0370*/  @!P0 BRA `(.L_x_6) ;  /* 0x00000000000c8947 */ /* 0x003fec0003800000 */
[----:B------:R-:W-:-:S07]  /*0380*/  MOV R10, 0x3a0 ;  /* 0x000003a0000a7802 */ /* 0x000fce0000000f00 */
[----:B------:R-:W-:Y:S05]  /*0390*/  CALL.REL.NOINC `($__internal_0_$__cuda_sm3x_div_rn_noftz_f32_slowpath) ;  /* 0x0000001c00687944 */ /* 0x000fea0003c00000 */
[----:B------:R-:W-:-:S07]  /*03a0*/  MOV R11, R0 ;  /* 0x00000000000b7202 */ /* 0x000fce0000000f00 */
.L_x_6:
[----:B------:R-:W-:Y:S05]  /*03b0*/  BSYNC.RECONVERGENT B2 ;  /* 0x0000000000027941 */ /* 0x000fea0003800200 */
.L_x_5:
[----:B------:R-:W-:Y:S01]  /*03c0*/  IMAD.WIDE R16, R4, 0x4, R14 ;  /* 0x0000000404107825 */ /* 0x000fe200078e020e */
        /* <DEDUP_REMOVED lines=14> */
.L_x_8:
[----:B------:R-:W-:Y:S05]  /*04b0*/  BSYNC.RECONVERGENT B2 ;  /* 0x0000000000027941 */ /* 0x000fea0003800200 */
.L_x_7:
        /* <DEDUP_REMOVED lines=15> */
.L_x_10:
[----:B------:R-:W-:Y:S05]  /*05b0*/  BSYNC.RECONVERGENT B2 ;  /* 0x0000000000027941 */ /* 0x000fea0003800200 */
.L_x_9:
        /* <DEDUP_REMOVED lines=15> */
.L_x_12:
[----:B------:R-:W-:Y:S05]  /*06b0*/  BSYNC.RECONVERGENT B2 ;  /* 0x0000000000027941 */ /* 0x000fea0003800200 */
.L_x_11:
        /* <DEDUP_REMOVED lines=15> */
.L_x_14:
[----:B------:R-:W-:Y:S05]  /*07b0*/  BSYNC.RECONVERGENT B2 ;  /* 0x0000000000027941 */ /* 0x000fea0003800200 */
.L_x_13:
        /* <DEDUP_REMOVED lines=15> */
.L_x_16:
[----:B------:R-:W-:Y:S05]  /*08b0*/  BSYNC.RECONVERGENT B2 ;  /* 0x0000000000027941 */ /* 0x000fea0003800200 */
.L_x_15:
        /* <DEDUP_REMOVED lines=15> */
.L_x_18:
[----:B------:R-:W-:Y:S05]  /*09b0*/  BSYNC.RECONVERGENT B2 ;  /* 0x0000000000027941 */ /* 0x000fea0003800200 */
.L_x_17:
        /* <DEDUP_REMOVED lines=15> */
.L_x_20:
[----:B------:R-:W-:Y:S05]  /*0ab0*/  BSYNC.RECONVERGENT B2 ;  /* 0x0000000000027941 */ /* 0x000fea0003800200 */
.L_x_19:
        /* <DEDUP_REMOVED lines=15> */
.L_x_22:
[----:B------:R-:W-:Y:S05]  /*0bb0*/  BSYNC.RECONVERGENT B2 ;  /* 0x0000000000027941 */ /* 0x000fea0003800200 */
.L_x_21:
        /* <DEDUP_REMOVED lines=15> */
.L_x_24:
[----:B------:R-:W-:Y:S05]  /*0cb0*/  BSYNC.RECONVERGENT B2 ;  /* 0x0000000000027941 */ /* 0x000fea0003800200 */
.L_x_23:
        /* <DEDUP_REMOVED lines=15> */
.L_x_26:
[----:B------:R-:W-:Y:S05]  /*0db0*/  BSYNC.RECONVERGENT B2 ;  /* 0x0000000000027941 */ /* 0x000fea0003800200 */
.L_x_25:
        /* <DEDUP_REMOVED lines=15> */
.L_x_28:
[----:B------:R-:W-:Y:S05]  /*0eb0*/  BSYNC.RECONVERGENT B2 ;  /* 0x0000000000027941 */ /* 0x000fea0003800200 */
.L_x_27:
        /* <DEDUP_REMOVED lines=15> */
.L_x_30:
[----:B------:R-:W-:Y:S05]  /*0fb0*/  BSYNC.RECONVERGENT B2 ;  /* 0x0000000000027941 */ /* 0x000fea0003800200 */
.L_x_29:
        /* <DEDUP_REMOVED lines=15> */
.L_x_32:
[----:B------:R-:W-:Y:S05]  /*10b0*/  BSYNC.RECONVERGENT B2 ;  /* 0x0000000000027941 */ /* 0x000fea0003800200 */
.L_x_31:
        /* <DEDUP_REMOVED lines=14> */
.L_x_34:
[----:B------:R-:W-:Y:S05]  /*11a0*/  BSYNC.RECONVERGENT B2 ;  /* 0x0000000000027941 */ /* 0x000fea0003800200 */
.L_x_33:
[----:B------:R2:W-:Y:S01]  /*11b0*/  STG.E desc[UR6][R14.64], R0 ;  /* 0x000000000e007986 */ /* 0x0005e2000c101906 */
[----:B------:R-:W-:Y:S01]  /*11c0*/  LEA R3, R4, R3, 0x4 ;  /* 0x0000000304037211 */ /* 0x000fe200078e20ff */
[----:B------:R-:W-:Y:S06]  /*11d0*/  @P2 BRA `(.L_x_35) ;  /* 0xffffffec00f42947 */ /* 0x000fec000383ffff */
.L_x_2:
[----:B------:R-:W-:-:S13]  /*11e0*/  ISETP.NE.AND P0, PT, R6, RZ, PT ;  /* 0x000000ff0600720c */ /* 0x000fda0003f05270 */
[----:B------:R-:W-:Y:S05]  /*11f0*/  @!P0 EXIT ;  /* 0x000000000000894d */ /* 0x000fea0003800000 */
[----:B------:R-:W0:Y:S01]  /*1200*/  LDCU UR4, c[0x0][0x390] ;  /* 0x00007200ff0477ac */ /* 0x000e220008000800 */
[----:B------:R-:W-:Y:S01]  /*1210*/  ISETP.GE.U32.AND P0, PT, R6, 0x8, PT ;  /* 0x000000080600780c */ /* 0x000fe20003f06070 */
[----:B0-----:R-:W-:-:S12]  /*1220*/  ULOP3.LUT UR4, UR4, 0x7, URZ, 0xc0, !UPT ;  /* 0x0000000704047892 */ /* 0x001fd8000f8ec0ff */
[----:B------:R-:W-:Y:S05]  /*1230*/  @!P0 BRA `(.L_x_36) ;  /* 0x0000000800248947 */ /* 0x000fea0003800000 */
[----:B------:R-:W0:Y:S01]  /*1240*/  LDC.64 R12, c[0x0][0x380] ;  /* 0x0000e000ff0c7b82 */ /* 0x000e220000000a00 */
[----:B------:R-:W-:-:S04]  /*1250*/  IMAD R3, R5, R4, R8 ;  /* 0x0000000405037224 */ /* 0x000fc800078e0208 */
[----:B0-----:R-:W-:-:S05]  /*1260*/  IMAD.WIDE R12, R3, 0x4, R12 ;  /* 0x00000004030c7825 */ /* 0x001fca00078e020c */
[----:B------:R-:W3:Y:S01]  /*1270*/  LDG.E R23, desc[UR6][R12.64] ;  /* 0x000000060c177981 */ /* 0x000ee2000c1e1900 */
[----:B--2---:R-:W0:Y:S01]  /*1280*/  MUFU.RCP R0, R7 ;  /* 0x0000000700007308 */ /* 0x004e220000001000 */
[----:B------:R-:W-:Y:S01]  /*1290*/  BSSY.RECONVERGENT B2, `(.L_x_37) ;  /* 0x000000b000027945 */ /* 0x000fe20003800200 */
[----:B0-----:R-:W-:-:S04]  /*12a0*/  FFMA R3, -R7, R0, 1 ;  /* 0x3f80000007037423 */ /* 0x001fc80000000100 */
[----:B------:R-:W-:Y:S02]  /*12b0*/  FFMA R0, R0, R3, R0 ;  /* 0x0000000300007223 */ /* 0x000fe40000000000 */
[----:B---3--:R-:W0:Y:S02]  /*12c0*/  FCHK P0, R23, R7 ;  /* 0x0000000717007302 */ /* 0x008e240000000000 */
[----:B------:R-:W-:-:S04]  /*12d0*/  FFMA R2, R0, R23, RZ ;  /* 0x0000001700027223 */ /* 0x000fc800000000ff */
[----:B------:R-:W-:-:S04]  /*12e0*/  FFMA R3, -R7, R2, R23 ;  /* 0x0000000207037223 */ /* 0x000fc80000000117 */
[----:B------:R-:W-:Y:S01]  /*12f0*/  FFMA R9, R0, R3, R2 ;  /* 0x0000000300097223 */ /* 0x000fe20000000002 */
[----:B0-----:R-:W-:Y:S06]  /*1300*/  @!P0 BRA `(.L_x_38) ;  /* 0x00000000000c8947 */ /* 0x001fec0003800000 */
[----:B------:R-:W-:-:S07]  /*1310*/  MOV R10, 0x1330 ;  /* 0x00001330000a7802 */ /* 0x000fce0000000f00 */
[----:B------:R-:W-:Y:S05]  /*1320*/  CALL.REL.NOINC `($__internal_0_$__cuda_sm3x_div_rn_noftz_f32_slowpath) ;  /* 0x0000000c00847944 */ /* 0x000fea0003c00000 */
[----:B------:R-:W-:-:S07]  /*1330*/  MOV R9, R0 ;  /* 0x0000000000097202 */ /* 0x000fce0000000f00 */
.L_x_38:
[----:B------:R-:W-:Y:S05]  /*1340*/  BSYNC.RECONVERGENT B2 ;  /* 0x0000000000027941 */ /* 0x000fea0003800200 */
.L_x_37:
[----:B------:R-:W0:Y:S01]  /*1350*/  LDC R3, c[0x0][0x394] ;  /* 0x0000e500ff037b82 */ /* 0x000e220000000800 */
[----:B------:R1:W-:Y:S01]  /*1360*/  STG.E desc[UR6][R12.64], R9 ;  /* 0x000000090c007986 */ /* 0x0003e2000c101906 */
[----:B0-----:R-:W-:-:S05]  /*1370*/  IMAD.WIDE R2, R3, 0x4, R12 ;  /* 0x0000000403027825 */ /* 0x001fca00078e020c */
[----:B------:R-:W2:Y:S01]  /*1380*/  LDG.E R23, desc[UR6][R2.64] ;  /* 0x0000000602177981 */ /* 0x000ea2000c1e1900 */
[----:B------:R-:W0:Y:S01]  /*1390*/  MUFU.RCP R0, R7 ;  /* 0x0000000700007308 */ /* 0x000e220000001000 */
[----:B------:R-:W-:Y:S01]  /*13a0*/  BSSY.RECONVERGENT B2, `(.L_x_39) ;  /* 0x000000b000027945 */ /* 0x000fe20003800200 */
[----:B0-----:R-:W-:-:S04]  /*13b0*/  FFMA R11, -R7, R0, 1 ;  /* 0x3f800000070b7423 */ /* 0x001fc80000000100 */
[----:B------:R-:W-:Y:S02]  /*13c0*/  FFMA R0, R0, R11, R0 ;  /* 0x0000000b00007223 */ /* 0x000fe40000000000 */
[----:B--2---:R-:W0:Y:S02]  /*13d0*/  FCHK P0, R23, R7 ;  /* 0x0000000717007302 */ /* 0x004e240000000000 */
[----:B------:R-:W-:-:S04]  /*13e0*/  FFMA R4, R0, R23, RZ ;  /* 0x0000001700047223 */ /* 0x000fc800000000ff */
[----:B------:R-:W-:-:S04]  /*13f0*/  FFMA R11, -R7, R4, R23 ;  /* 0x00000004070b7223 */ /* 0x000fc80000000117 */
[----:B------:R-:W-:Y:S01]  /*1400*/  FFMA R11, R0, R11, R4 ;  /* 0x0000000b000b7223 */ /* 0x000fe20000000004 */
[----:B01----:R-:W-:Y:S06]  /*1410*/  @!P0 BRA `(.L_x_40) ;  /* 0x00000000000c8947 */ /* 0x003fec0003800000 */
[----:B------:R-:W-:-:S07]  /*1420*/  MOV R10, 0x1440 ;  /* 0x00001440000a7802 */ /* 0x000fce0000000f00 */
[----:B------:R-:W-:Y:S05]  /*1430*/  CALL.REL.NOINC `($__internal_0_$__cuda_sm3x_div_rn_noftz_f32_slowpath) ;  /* 0x0000000c00407944 */ /* 0x000fea0003c00000 */
[----:B------:R-:W-:-:S07]  /*1440*/  MOV R11, R0 ;  /* 0x00000000000b7202 */ /* 0x000fce0000000f00 */
.L_x_40:
[----:B------:R-:W-:Y:S05]  /*1450*/  BSYNC.RECONVERGENT B2 ;  /* 0x0000000000027941 */ /* 0x000fea0003800200 */
.L_x_39:
        /* <DEDUP_REMOVED lines=16> */
.L_x_42:
[----:B------:R-:W-:Y:S05]  /*1560*/  BSYNC.RECONVERGENT B2 ;  /* 0x0000000000027941 */ /* 0x000fea0003800200 */
.L_x_41:
        /* <DEDUP_REMOVED lines=16> */
.L_x_44:
[----:B------:R-:W-:Y:S05]  /*1670*/  BSYNC.RECONVERGENT B2 ;  /* 0x0000000000027941 */ /* 0x000fea0003800200 */
.L_x_43:
        /* <DEDUP_REMOVED lines=16> */
.L_x_46:
[----:B------:R-:W-:Y:S05]  /*1780*/  BSYNC.RECONVERGENT B2 ;  /* 0x0000000000027941 */ /* 0x000fea0003800200 */
.L_x_45:
        /* <DEDUP_REMOVED lines=16> */
.L_x_48:
[----:B------:R-:W-:Y:S05]  /*1890*/  BSYNC.RECONVERGENT B2 ;  /* 0x0000000000027941 */ /* 0x000fea0003800200 */
.L_x_47:
        /* <DEDUP_REMOVED lines=16> */
.L_x_50:
[----:B------:R-:W-:Y:S05]  /*19a0*/  BSYNC.RECONVERGENT B2 ;  /* 0x0000000000027941 */ /* 0x000fea0003800200 */
.L_x_49:
        /* <DEDUP_REMOVED lines=15> */
.L_x_52:
[----:B------:R-:W-:Y:S05]  /*1aa0*/  BSYNC.RECONVERGENT B2 ;  /* 0x0000000000027941 */ /* 0x000fea0003800200 */
.L_x_51:
[----:B------:R0:W-:Y:S01]  /*1ab0*/  STG.E desc[UR6][R2.64], R0 ;  /* 0x0000000002007986 */ /* 0x0001e2000c101906 */
[----:B------:R-:W-:-:S07]  /*1ac0*/  IADD3 R5, PT, PT, R5, 0x8, RZ ;  /* 0x0000000805057810 */ /* 0x000fce0007ffe0ff */
.L_x_36:
[----:B------:R-:W-:-:S13]  /*1ad0*/  ISETP.NE.AND P0, PT, RZ, UR4, PT ;  /* 0x00000004ff007c0c */ /* 0x000fda000bf05270 */
[----:B------:R-:W-:Y:S05]  /*1ae0*/  @!P0 EXIT ;  /* 0x000000000000894d */ /* 0x000fea0003800000 */
[----:B------:R-:W1:Y:S01]  /*1af0*/  LDCU UR5, c[0x0][0x390] ;  /* 0x00007200ff0577ac */ /* 0x000e620008000800 */
[----:B------:R-:W-:Y:S02]  /*1b00*/  UISETP.GE.U32.AND UP0, UPT, UR4, 0x4, UPT ;  /* 0x000000040400788c */ /* 0x000fe4000bf06070 */
[----:B-1----:R-:W-:-:S07]  /*1b10*/  ULOP3.LUT UR5, UR5, 0x3, URZ, 0xc0, !UPT ;  /* 0x0000000305057892 */ /* 0x002fce000f8ec0ff */
[----:B------:R-:W-:Y:S05]  /*1b20*/  BRA.U !UP0, `(.L_x_53) ;  /* 0x0000000508187547 */ /* 0x000fea000b800000 */
[----:B0-----:R-:W0:Y:S01]  /*1b30*/  LDC.64 R2, c[0x0][0x380] ;  /* 0x0000e000ff027b82 */ /* 0x001e220000000a00 */
[----:B------:R-:W1:Y:S02]  /*1b40*/  LDCU UR4, c[0x0][0x394] ;  /* 0x00007280ff0477ac */ /* 0x000e640008000800 */
[----:B-1----:R-:W-:-:S04]  /*1b50*/  IMAD R9, R5, UR4, R8 ;  /* 0x0000000405097c24 */ /* 0x002fc8000f8e0208 */
        /* <DEDUP_REMOVED lines=14> */
.L_x_55:
[----:B------:R-:W-:Y:S05]  /*1c40*/  BSYNC.RECONVERGENT B2 ;  /* 0x0000000000027941 */ /* 0x000fea0003800200 */
.L_x_54:
        /* <DEDUP_REMOVED lines=16> */
.L_x_57:
[----:B------:R-:W-:Y:S05]  /*1d50*/  BSYNC.RECONVERGENT B2 ;  /* 0x0000000000027941 */ /* 0x000fea0003800200 */
.L_x_56:
        /* <DEDUP_REMOVED lines=16> */
.L_x_59:
[----:B------:R-:W-:Y:S05]  /*1e60*/  BSYNC.RECONVERGENT B2 ;  /* 0x0000000000027941 */ /* 0x000fea0003800200 */
.L_x_58:
        /* <DEDUP_REMOVED lines=15> */
.L_x_61:
[----:B------:R-:W-:Y:S05]  /*1f60*/  BSYNC.RECONVERGENT B2 ;  /* 0x0000000000027941 */ /* 0x000fea0003800200 */
.L_x_60:
[----:B------:R1:W-:Y:S01]  /*1f70*/  STG.E desc[UR6][R12.64], R0 ;  /* 0x000000000c007986 */ /* 0x0003e2000c101906 */
[----:B------:R-:W-:-:S07]  /*1f80*/  IADD3 R5, PT, PT, R5, 0x4, RZ ;  /* 0x0000000405057810 */ /* 0x000fce0007ffe0ff */
.L_x_53:
[----:B------:R-:W-:-:S13]  /*1f90*/  ISETP.NE.AND P0, PT, RZ, UR5, PT ;  /* 0x00000005ff007c0c */ /* 0x000fda000bf05270 */
[----:B------:R-:W-:Y:S05]  /*1fa0*/  @!P0 EXIT ;  /* 0x000000000000894d */ /* 0x000fea0003800000 */
[----:B0-----:R-:W0:Y:S01]  /*1fb0*/  LDC.64 R2, c[0x0][0x380] ;  /* 0x0000e000ff027b82 */ /* 0x001e220000000a00 */
[----:B------:R-:W3:Y:S01]  /*1fc0*/  LDCU UR8, c[0x0][0x394] ;  /* 0x00007280ff0877ac */ /* 0x000ee20008000800 */
[----:B------:R-:W4:Y:S01]  /*1fd0*/  LDCU UR9, c[0x0][0x394] ;  /* 0x00007280ff0977ac */ /* 0x000f220008000800 */
[----:B------:R-:W-:Y:S01]  /*1fe0*/  UIADD3 UR4, UPT, UPT, -UR5, URZ, URZ ;  /* 0x000000ff05047290 */ /* 0x000fe2000fffe1ff */
[----:B---3--:R-:W-:-:S11]  /*1ff0*/  IMAD R5, R5, UR8, R8 ;  /* 0x0000000805057c24 */ /* 0x008fd6000f8e0208 */
.L_x_64:
[----:B01-3--:R-:W-:-:S05]  /*2000*/  IMAD.WIDE R12, R5, 0x4, R2 ;  /* 0x00000004050c7825 */ /* 0x00bfca00078e0202 */
[----:B------:R-:W3:Y:S01]  /*2010*/  LDG.E R23, desc[UR6][R12.64] ;  /* 0x000000060c177981 */ /* 0x000ee2000c1e1900 */
[----:B--2---:R-:W0:Y:S01]  /*2020*/  MUFU.RCP R0, R7 ;  /* 0x0000000700007308 */ /* 0x004e220000001000 */
[----:B------:R-:W-:Y:S01]  /*2030*/  UIADD3 UR4, UPT, UPT, UR4, 0x1, URZ ;  /* 0x0000000104047890 */ /* 0x000fe2000fffe0ff */
[----:B------:R-:W-:Y:S03]  /*2040*/  BSSY.RECONVERGENT B2, `(.L_x_62) ;  /* 0x000000b000027945 */ /* 0x000fe60003800200 */
[----:B------:R-:W-:Y:S01]  /*2050*/  UISETP.NE.AND UP0, UPT, UR4, URZ, UPT ;  /* 0x000000ff0400728c */ /* 0x000fe2000bf05270 */
[----:B0-----:R-:W-:-:S04]  /*2060*/  FFMA R9, -R7, R0, 1 ;  /* 0x3f80000007097423 */ /* 0x001fc80000000100 */
[----:B------:R-:W-:Y:S01]  /*2070*/  FFMA R0, R0, R9, R0 ;  /* 0x0000000900007223 */ /* 0x000fe20000000000 */
[----:B---3--:R-:W0:Y:S03]  /*2080*/  FCHK P0, R23, R7 ;  /* 0x0000000717007302 */ /* 0x008e260000000000 */
[----:B------:R-:W-:-:S04]  /*2090*/  FFMA R4, R0, R23, RZ ;  /* 0x0000001700047223 */ /* 0x000fc800000000ff */
[----:B------:R-:W-:-:S04]  /*20a0*/  FFMA R9, -R7, R4, R23 ;  /* 0x0000000407097223 */ /* 0x000fc80000000117 */
[----:B------:R-:W-:Y:S01]  /*20b0*/  FFMA R0, R0, R9, R4 ;  /* 0x0000000900007223 */ /* 0x000fe20000000004 */
[----:B0-----:R-:W-:Y:S06]  /*20c0*/  @!P0 BRA `(.L_x_63) ;  /* 0x0000000000088947 */ /* 0x001fec0003800000 */
[----:B------:R-:W-:-:S07]  /*20d0*/  MOV R10, 0x20f0 ;  /* 0x000020f0000a7802 */ /* 0x000fce0000000f00 */
[----:B----4-:R-:W-:Y:S05]  /*20e0*/  CALL.REL.NOINC `($__internal_0_$__cuda_sm3x_div_rn_noftz_f32_slowpath) ;  /* 0x0000000000147944 */ /* 0x010fea0003c00000 */
.L_x_63:
[----:B----4-:R-:W-:Y:S05]  /*20f0*/  BSYNC.RECONVERGENT B2 ;  /* 0x0000000000027941 */ /* 0x010fea0003800200 */
.L_x_62:
[----:B------:R3:W-:Y:S01]  /*2100*/  STG.E desc[UR6][R12.64], R0 ;  /* 0x000000000c007986 */ /* 0x0007e2000c101906 */
[----:B------:R-:W-:Y:S01]  /*2110*/  IADD3 R5, PT, PT, R5, UR9, RZ ;  /* 0x0000000905057c10 */ /* 0x000fe2000fffe0ff */
[----:B------:R-:W-:Y:S06]  /*2120*/  BRA.U UP0, `(.L_x_64) ;  /* 0xfffffffd00b47547 */ /* 0x000fec000b83ffff */
[----:B------:R-:W-:Y:S05]  /*2130*/  EXIT ;  /* 0x000000000000794d */ /* 0x000fea0003800000 */
        .weak           $__internal_0_$__cuda_sm3x_div_rn_noftz_f32_slowpath
        .type           $__internal_0_$__cuda_sm3x_div_rn_noftz_f32_slowpath,@function
        .size           $__internal_0_$__cuda_sm3x_div_rn_noftz_f32_slowpath,(.L_x_137 - $__internal_0_$__cuda_sm3x_div_rn_noftz_f32_slowpath)
$__internal_0_$__cuda_sm3x_div_rn_noftz_f32_slowpath:
[----:B------:R-:W-:Y:S01]  /*2140*/  SHF.R.U32.HI R9, RZ, 0x17, R7 ;  /* 0x00000017ff097819 */ /* 0x000fe20000011607 */
[----:B------:R-:W-:Y:S01]  /*2150*/  BSSY.RECONVERGENT B0, `(.L_x_65) ;  /* 0x0000063000007945 */ /* 0x000fe20003800200 */
[----:B------:R-:W-:Y:S02]  /*2160*/  SHF.R.U32.HI R18, RZ, 0x17, R23 ;  /* 0x00000017ff127819 */ /* 0x000fe40000011617 */
[----:B------:R-:W-:Y:S02]  /*2170*/  LOP3.LUT R9, R9, 0xff, RZ, 0xc0, !PT ;  /* 0x000000ff09097812 */ /* 0x000fe400078ec0ff */
[----:B------:R-:W-:Y:S02]  /*2180*/  LOP3.LUT R18, R18, 0xff, RZ, 0xc0, !PT ;  /* 0x000000ff12127812 */ /* 0x000fe400078ec0ff */
[----:B------:R-:W-:Y:S02]  /*2190*/  IADD3 R0, PT, PT, R9, -0x1, RZ ;  /* 0xffffffff09007810 */ /* 0x000fe40007ffe0ff */
[----:B------:R-:W-:-:S02]  /*21a0*/  IADD3 R19, PT, PT, R18, -0x1, RZ ;  /* 0xffffffff12137810 */ /* 0x000fc40007ffe0ff */
[----:B------:R-:W-:Y:S02]  /*21b0*/  ISETP.GT.U32.AND P0, PT, R0, 0xfd, PT ;  /* 0x000000fd0000780c */ /* 0x000fe40003f04070 */
[----:B------:R-:W-:Y:S02]  /*21c0*/  MOV R20, R7 ;  /* 0x0000000700147202 */ /* 0x000fe40000000f00 */
[----:B------:R-:W-:-:S13]  /*21d0*/  ISETP.GT.U32.OR P0, PT, R19, 0xfd, P0 ;  /* 0x000000fd1300780c */ /* 0x000fda0000704470 */
[----:B------:R-:W-:Y:S01]  /*21e0*/  @!P0 MOV R11, RZ ;  /* 0x000000ff000b8202 */ /* 0x000fe20000000f00 */
[----:B------:R-:W-:Y:S06]  /*21f0*/  @!P0 BRA `(.L_x_66) ;  /* 0x00000000005c8947 */ /* 0x000fec0003800000 */
[----:B------:R-:W-:Y:S02]  /*2200*/  FSETP.GTU.FTZ.AND P0, PT, |R23|, +INF , PT ;  /* 0x7f8000001700780b */ /* 0x000fe40003f1c200 */
[----:B------:R-:W-:-:S04]  /*2210*/  FSETP.GTU.FTZ.AND P1, PT, |R7|, +INF , PT ;  /* 0x7f8000000700780b */ /* 0x000fc80003f3c200 */
[----:B------:R-:W-:-:S13]  /*2220*/  PLOP3.LUT P0, PT, P0, P1, PT, 0xf8, 0x8f ;  /* 0x00000000008f781c */ /* 0x000fda0000703f70 */
[----:B------:R-:W-:Y:S05]  /*2230*/  @P0 BRA `(.L_x_67) ;  /* 0x00000004004c0947 */ /* 0x000fea0003800000 */
[----:B------:R-:W-:-:S13]  /*2240*/  LOP3.LUT P0, RZ, R20, 0x7fffffff, R23, 0xc8, !PT ;  /* 0x7fffffff14ff7812 */ /* 0x000fda000780c817 */
[----:B------:R-:W-:Y:S05]  /*2250*/  @!P0 BRA `(.L_x_68) ;  /* 0x00000004003c8947 */ /* 0x000fea0003800000 */
[----:B------:R-:W-:Y:S02]  /*2260*/  FSETP.NEU.FTZ.AND P3, PT, |R23|, +INF , PT ;  /* 0x7f8000001700780b */ /* 0x000fe40003f7d200 */
[----:B------:R-:W-:Y:S02]  /*2270*/  FSETP.NEU.FTZ.AND P1, PT, |R7|, +INF , PT ;  /* 0x7f8000000700780b */ /* 0x000fe40003f3d200 */
[----:B------:R-:W-:-:S11]  /*2280*/  FSETP.NEU.FTZ.AND P0, PT, |R23|, +INF , PT ;  /* 0x7f8000001700780b */ /* 0x000fd60003f1d200 */
[----:B------:R-:W-:Y:S05]  /*2290*/  @!P1 BRA !P3, `(.L_x_68) ;  /* 0x00000004002c9947 */ /* 0x000fea0005800000 */
[----:B------:R-:W-:-:S04]  /*22a0*/  LOP3.LUT P3, RZ, R23, 0x7fffffff, RZ, 0xc0, !PT ;  /* 0x7fffffff17ff7812 */ /* 0x000fc8000786c0ff */
[----:B------:R-:W-:-:S13]  /*22b0*/  PLOP3.LUT P1, PT, P1, P3, PT, 0x2f, 0xf2 ;  /* 0x0000000000f2781c */ /* 0x000fda0000f26577 */
[----:B------:R-:W-:Y:S05]  /*22c0*/  @P1 BRA `(.L_x_69) ;  /* 0x0000000400181947 */ /* 0x000fea0003800000 */
[----:B------:R-:W-:-:S04]  /*22d0*/  LOP3.LUT P1, RZ, R20, 0x7fffffff, RZ, 0xc0, !PT ;  /* 0x7fffffff14ff7812 */ /* 0x000fc8000782c0ff */
[----:B------:R-:W-:-:S13]  /*22e0*/  PLOP3.LUT P0, PT, P0, P1, PT, 0x2f, 0xf2 ;  /* 0x0000000000f2781c */ /* 0x000fda0000702577 */
[----:B------:R-:W-:Y:S05]  /*22f0*/  @P0 BRA `(.L_x_70) ;  /* 0x0000000400000947 */ /* 0x000fea0003800000 */
[----:B------:R-:W-:Y:S02]  /*2300*/  ISETP.GE.AND P0, PT, R19, RZ, PT ;  /* 0x000000ff1300720c */ /* 0x000fe40003f06270 */
[----:B------:R-:W-:-:S11]  /*2310*/  ISETP.GE.AND P1, PT, R0, RZ, PT ;  /* 0x000000ff0000720c */ /* 0x000fd60003f26270 */
[----:B------:R-:W-:Y:S01]  /*2320*/  @P0 MOV R11, RZ ;  /* 0x000000ff000b0202 */ /* 0x000fe20000000f00 */
[----:B------:R-:W-:Y:S01]  /*2330*/  @!P0 FFMA R23, R23, 1.84467440737095516160e+19, RZ ;  /* 0x5f80000017178823 */ /* 0x000fe200000000ff */
[----:B------:R-:W-:Y:S01]  /*2340*/  @!P0 MOV R11, 0xffffffc0 ;  /* 0xffffffc0000b8802 */ /* 0x000fe20000000f00 */
[----:B------:R-:W-:-:S03]  /*2350*/  @!P1 FFMA R20, R7, 1.84467440737095516160e+19, RZ ;  /* 0x5f80000007149823 */ /* 0x000fc600000000ff */
[----:B------:R-:W-:-:S07]  /*2360*/  @!P1 IADD3 R11, PT, PT, R11, 0x40, RZ ;  /* 0x000000400b0b9810 */ /* 0x000fce0007ffe0ff */
.L_x_66:
[----:B------:R-:W-:Y:S01]  /*2370*/  LEA R19, R9, 0xc0800000, 0x17 ;  /* 0xc080000009137811 */ /* 0x000fe200078eb8ff */
[----:B------:R-:W-:Y:S01]  /*2380*/  BSSY.RECONVERGENT B1, `(.L_x_71) ;  /* 0x0000036000017945 */ /* 0x000fe20003800200 */
[----:B------:R-:W-:Y:S02]  /*2390*/  IADD3 R18, PT, PT, R18, -0x7f, RZ ;  /* 0xffffff8112127810 */ /* 0x000fe40007ffe0ff */
[----:B------:R-:W-:-:S03]  /*23a0*/  IADD3 R24, PT, PT, -R19, R20, RZ ;  /* 0x0000001413187210 */ /* 0x000fc60007ffe1ff */
[----:B------:R-:W-:Y:S01]  /*23b0*/  IMAD R0, R18, -0x800000, R23 ;  /* 0xff80000012007824 */ /* 0x000fe200078e0217 */
[----:B------:R-:W0:Y:S01]  /*23c0*/  MUFU.RCP R20, R24 ;  /* 0x0000001800147308 */ /* 0x000e220000001000 */
[----:B------:R-:W-:Y:S01]  /*23d0*/  FADD.FTZ R21, -R24, -RZ ;  /* 0x800000ff18157221 */ /* 0x000fe20000010100 */
[----:B------:R-:W-:-:S04]  /*23e0*/  IADD3 R18, PT, PT, R18, 0x7f, -R9 ;  /* 0x0000007f12127810 */ /* 0x000fc80007ffe809 */
[----:B------:R-:W-:Y:S01]  /*23f0*/  IADD3 R11, PT, PT, R18, R11, RZ ;  /* 0x0000000b120b7210 */ /* 0x000fe20007ffe0ff */
[----:B0-----:R-:W-:-:S04]  /*2400*/  FFMA R19, R20, R21, 1 ;  /* 0x3f80000014137423 */ /* 0x001fc80000000015 */
[----:B------:R-:W-:-:S04]  /*2410*/  FFMA R19, R20, R19, R20 ;  /* 0x0000001314137223 */ /* 0x000fc80000000014 */
[----:B------:R-:W-:-:S04]  /*2420*/  FFMA R20, R0, R19, RZ ;  /* 0x0000001300147223 */ /* 0x000fc800000000ff */
[----:B------:R-:W-:-:S04]  /*2430*/  FFMA R22, R21, R20, R0 ;  /* 0x0000001415167223 */ /* 0x000fc80000000000 */
[----:B------:R-:W-:-:S04]  /*2440*/  FFMA R22, R19, R22, R20 ;  /* 0x0000001613167223 */ /* 0x000fc80000000014 */
[----:B------:R-:W-:-:S04]  /*2450*/  FFMA R21, R21, R22, R0 ;  /* 0x0000001615157223 */ /* 0x000fc80000000000 */
[----:B------:R-:W-:-:S05]  /*2460*/  FFMA R0, R19, R21, R22 ;  /* 0x0000001513007223 */ /* 0x000fca0000000016 */
[----:B------:R-:W-:-:S04]  /*2470*/  SHF.R.U32.HI R9, RZ, 0x17, R0 ;  /* 0x00000017ff097819 */ /* 0x000fc80000011600 */
[----:B------:R-:W-:-:S04]  /*2480*/  LOP3.LUT R18, R9, 0xff, RZ, 0xc0, !PT ;  /* 0x000000ff09127812 */ /* 0x000fc800078ec0ff */
[----:B------:R-:W-:-:S04]  /*2490*/  IADD3 R9, PT, PT, R18, R11, RZ ;  /* 0x0000000b12097210 */ /* 0x000fc80007ffe0ff */
[----:B------:R-:W-:-:S04]  /*24a0*/  IADD3 R18, PT, PT, R9, -0x1, RZ ;  /* 0xffffffff09127810 */ /* 0x000fc80007ffe0ff */
[----:B------:R-:W-:-:S13]  /*24b0*/  ISETP.GE.U32.AND P0, PT, R18, 0xfe, PT ;  /* 0x000000fe1200780c */ /* 0x000fda0003f06070 */
[----:B------:R-:W-:Y:S05]  /*24c0*/  @!P0 BRA `(.L_x_72) ;  /* 0x0000000000808947 */ /* 0x000fea0003800000 */
[----:B------:R-:W-:-:S13]  /*24d0*/  ISETP.GT.AND P0, PT, R9, 0xfe, PT ;  /* 0x000000fe0900780c */ /* 0x000fda0003f04270 */
[----:B------:R-:W-:Y:S05]  /*24e0*/  @P0 BRA `(.L_x_73) ;  /* 0x00000000006c0947 */ /* 0x000fea0003800000 */
[----:B------:R-:W-:-:S13]  /*24f0*/  ISETP.GE.AND P0, PT, R9, 0x1, PT ;  /* 0x000000010900780c */ /* 0x000fda0003f06270 */
[----:B------:R-:W-:Y:S05]  /*2500*/  @P0 BRA `(.L_x_74) ;  /* 0x0000000000740947 */ /* 0x000fea0003800000 */
[----:B------:R-:W-:Y:S02]  /*2510*/  ISETP.GE.AND P0, PT, R9, -0x18, PT ;  /* 0xffffffe80900780c */ /* 0x000fe40003f06270 */
[----:B------:R-:W-:-:S11]  /*2520*/  LOP3.LUT R0, R0, 0x80000000, RZ, 0xc0, !PT ;  /* 0x8000000000007812 */ /* 0x000fd600078ec0ff */
[----:B------:R-:W-:Y:S05]  /*2530*/  @!P0 BRA `(.L_x_74) ;  /* 0x0000000000688947 */ /* 0x000fea0003800000 */
[CCC-:B------:R-:W-:Y:S01]  /*2540*/  FFMA.RZ R11, R19.reuse, R21.reuse, R22.reuse ;  /* 0x00000015130b7223 */ /* 0x1c0fe2000000c016 */
[CCC-:B------:R-:W-:Y:S01]  /*2550*/  FFMA.RP R18, R19.reuse, R21.reuse, R22.reuse ;  /* 0x0000001513127223 */ /* 0x1c0fe20000008016 */
[----:B------:R-:W-:Y:S01]  /*2560*/  FFMA.RM R21, R19, R21, R22 ;  /* 0x0000001513157223 */ /* 0x000fe20000004016 */
[----:B------:R-:W-:Y:S02]  /*2570*/  IADD3 R19, PT, PT, R9, 0x20, RZ ;  /* 0x0000002009137810 */ /* 0x000fe40007ffe0ff */
[----:B------:R-:W-:Y:S02]  /*2580*/  LOP3.LUT R11, R11, 0x7fffff, RZ, 0xc0, !PT ;  /* 0x007fffff0b0b7812 */ /* 0x000fe400078ec0ff */
[----:B------:R-:W-:Y:S02]  /*2590*/  ISETP.NE.AND P3, PT, R9, RZ, PT ;  /* 0x000000ff0900720c */ /* 0x000fe40003f65270 */
[----:B------:R-:W-:Y:S02]  /*25a0*/  LOP3.LUT R20, R11, 0x800000, RZ, 0xfc, !PT ;  /* 0x008000000b147812 */ /* 0x000fe400078efcff */
[----:B------:R-:W-:-:S02]  /*25b0*/  ISETP.NE.AND P1, PT, R9, RZ, PT ;  /* 0x000000ff0900720c */ /* 0x000fc40003f25270 */
[----:B------:R-:W-:Y:S02]  /*25c0*/  IADD3 R9, PT, PT, -R9, RZ, RZ ;  /* 0x000000ff09097210 */ /* 0x000fe40007ffe1ff */
[----:B------:R-:W-:Y:S02]  /*25d0*/  SHF.L.U32 R19, R20, R19, RZ ;  /* 0x0000001314137219 */ /* 0x000fe400000006ff */
[----:B------:R-:W-:Y:S02]  /*25e0*/  FSETP.NEU.FTZ.AND P0, PT, R18, R21, PT ;  /* 0x000000151200720b */ /* 0x000fe40003f1d000 */
[----:B------:R-:W-:Y:S02]  /*25f0*/  SEL R9, R9, RZ, P3 ;  /* 0x000000ff09097207 */ /* 0x000fe40001800000 */
[----:B------:R-:W-:Y:S02]  /*2600*/  ISETP.NE.AND P1, PT, R19, RZ, P1 ;  /* 0x000000ff1300720c */ /* 0x000fe40000f25270 */
[----:B------:R-:W-:-:S02]  /*2610*/  SHF.R.U32.HI R20, RZ, R9, R20 ;  /* 0x00000009ff147219 */ /* 0x000fc40000011614 */
[----:B------:R-:W-:Y:S02]  /*2620*/  PLOP3.LUT P0, PT, P0, P1, PT, 0xf8, 0x8f ;  /* 0x00000000008f781c */ /* 0x000fe40000703f70 */
[----:B------:R-:W-:Y:S02]  /*2630*/  SHF.R.U32.HI R11, RZ, 0x1, R20 ;  /* 0x00000001ff0b7819 */ /* 0x000fe40000011614 */
[----:B------:R-:W-:-:S04]  /*2640*/  SEL R18, RZ, 0x1, !P0 ;  /* 0x00000001ff127807 */ /* 0x000fc80004000000 */
[----:B------:R-:W-:-:S04]  /*2650*/  LOP3.LUT R9, R18, 0x1, R11, 0xf8, !PT ;  /* 0x0000000112097812 */ /* 0x000fc800078ef80b */
[----:B------:R-:W-:-:S04]  /*2660*/  LOP3.LUT R20, R9, R20, RZ, 0xc0, !PT ;  /* 0x0000001409147212 */ /* 0x000fc800078ec0ff */
[----:B------:R-:W-:-:S04]  /*2670*/  IADD3 R11, PT, PT, R11, R20, RZ ;  /* 0x000000140b0b7210 */ /* 0x000fc80007ffe0ff */
[----:B------:R-:W-:Y:S01]  /*2680*/  LOP3.LUT R0, R11, R0, RZ, 0xfc, !PT ;  /* 0x000000000b007212 */ /* 0x000fe200078efcff */
[----:B------:R-:W-:Y:S06]  /*2690*/  BRA `(.L_x_74) ;  /* 0x0000000000107947 */ /* 0x000fec0003800000 */
.L_x_73:
[----:B------:R-:W-:-:S04]  /*26a0*/  LOP3.LUT R0, R0, 0x80000000, RZ, 0xc0, !PT ;  /* 0x8000000000007812 */ /* 0x000fc800078ec0ff */
[----:B------:R-:W-:Y:S01]  /*26b0*/  LOP3.LUT R0, R0, 0x7f800000, RZ, 0xfc, !PT ;  /* 0x7f80000000007812 */ /* 0x000fe200078efcff */
[----:B------:R-:W-:Y:S06]  /*26c0*/  BRA `(.L_x_74) ;  /* 0x0000000000047947 */ /* 0x000fec0003800000 */
.L_x_72:
[----:B------:R-:W-:-:S07]  /*26d0*/  LEA R0, R11, R0, 0x17 ;  /* 0x000000000b007211 */ /* 0x000fce00078eb8ff */
.L_x_74:
[----:B------:R-:W-:Y:S05]  /*26e0*/  BSYNC.RECONVERGENT B1 ;  /* 0x0000000000017941 */ /* 0x000fea0003800200 */
.L_x_71:
[----:B------:R-:W-:Y:S05]  /*26f0*/  BRA `(.L_x_75) ;  /* 0x0000000000207947 */ /* 0x000fea0003800000 */
.L_x_70:
[----:B------:R-:W-:-:S04]  /*2700*/  LOP3.LUT R20, R20, 0x80000000, R23, 0x48, !PT ;  /* 0x8000000014147812 */ /* 0x000fc800078e4817 */
[----:B------:R-:W-:Y:S01]  /*2710*/  LOP3.LUT R0, R20, 0x7f800000, RZ, 0xfc, !PT ;  /* 0x7f80000014007812 */ /* 0x000fe200078efcff */
[----:B------:R-:W-:Y:S06]  /*2720*/  BRA `(.L_x_75) ;  /* 0x0000000000147947 */ /* 0x000fec0003800000 */
.L_x_69:
[----:B------:R-:W-:Y:S01]  /*2730*/  LOP3.LUT R0, R20, 0x80000000, R23, 0x48, !PT ;  /* 0x8000000014007812 */ /* 0x000fe200078e4817 */
[----:B------:R-:W-:Y:S06]  /*2740*/  BRA `(.L_x_75) ;  /* 0x00000000000c7947 */ /* 0x000fec0003800000 */
.L_x_68:
[----:B------:R-:W0:Y:S01]  /*2750*/  MUFU.RSQ R0, -QNAN ;  /* 0xffc0000000007908 */ /* 0x000e220000001400 */
[----:B------:R-:W-:Y:S05]  /*2760*/  BRA `(.L_x_75) ;  /* 0x0000000000047947 */ /* 0x000fea0003800000 */
.L_x_67:
[----:B------:R-:W-:-:S07]  /*2770*/  FADD.FTZ R0, R23, R7 ;  /* 0x0000000717007221 */ /* 0x000fce0000010000 */
.L_x_75:
[----:B------:R-:W-:Y:S05]  /*2780*/  BSYNC.RECONVERGENT B0 ;  /* 0x0000000000007941 */ /* 0x000fea0003800200 */
.L_x_65:
[----:B------:R-:W-:-:S04]  /*2790*/  HFMA2 R11, -RZ, RZ, 0, 0 ;  /* 0x00000000ff0b7431 */ /* 0x000fc800000001ff */
[----:B0-----:R-:W-:Y:S05]  /*27a0*/  RET.REL.NODEC R10 `(_Z19normalizeDataKernelPfS_ii) ;  /* 0xffffffd80a147950 */ /* 0x001fea0003c3ffff */
.L_x_76:
        /* <DEDUP_REMOVED lines=13> */
.L_x_137:


//--------------------- .text._Z16centerDataKernelPfS_ii --------------------------
	.section	.text._Z16centerDataKernelPfS_ii,"ax",@progbits
	.align	128
        .global         _Z16centerDataKernelPfS_ii
        .type           _Z16centerDataKernelPfS_ii,@function
        .size           _Z16centerDataKernelPfS_ii,(.L_x_141 - _Z16centerDataKernelPfS_ii)
        .other          _Z16centerDataKernelPfS_ii,@"STO_CUDA_ENTRY STV_DEFAULT"
_Z16centerDataKernelPfS_ii:
.text._Z16centerDataKernelPfS_ii:
[----:B------:R-:W-:Y:S01]  /*0000*/  LDC R1, c[0x0][0x37c] ;  /* 0x0000df00ff017b82 */ /* 0x000fe20000000800 */
[----:B------:R-:W0:Y:S07]  /*0010*/  S2R R2, SR_TID.X ;  /* 0x0000000000027919 */ /* 0x000e2e0000002100 */
[----:B------:R-:W0:Y:S08]  /*0020*/  S2UR UR4, SR_CTAID.X ;  /* 0x00000000000479c3 */ /* 0x000e300000002500 */
[----:B------:R-:W0:Y:S08]  /*0030*/  LDC R3, c[0x0][0x360] ;  /* 0x0000d800ff037b82 */ /* 0x000e300000000800 */
[----:B------:R-:W1:Y:S01]  /*0040*/  LDC R0, c[0x0][0x394] ;  /* 0x0000e500ff007b82 */ /* 0x000e620000000800 */
[----:B0-----:R-:W-:-:S05]  /*0050*/  IMAD R3, R3, UR4, R2 ;  /* 0x0000000403037c24 */ /* 0x001fca000f8e0202 */
[----:B-1----:R-:W-:-:S13]  /*0060*/  ISETP.GE.AND P0, PT, R3, R0, PT ;  /* 0x000000000300720c */ /* 0x002fda0003f06270 */
[----:B------:R-:W-:Y:S05]  /*0070*/  @P0 EXIT ;  /* 0x000000000000094d */ /* 0x000fea0003800000 */
[----:B------:R-:W0:Y:S02]  /*0080*/  LDC R2, c[0x0][0x390] ;  /* 0x0000e400ff027b82 */ /* 0x000e240000000800 */
[----:B0-----:R-:W-:-:S13]  /*0090*/  ISETP.GE.AND P0, PT, R2, 0x1, PT ;  /* 0x000000010200780c */ /* 0x001fda0003f06270 */
[----:B------:R-:W-:Y:S05]  /*00a0*/  @!P0 EXIT ;  /* 0x000000000000894d */ /* 0x000fea0003800000 */
[----:B------:R-:W0:Y:S01]  /*00b0*/  LDC.64 R8, c[0x0][0x388] ;  /* 0x0000e200ff087b82 */ /* 0x000e220000000a00 */
[----:B------:R-:W1:Y:S01]  /*00c0*/  LDCU.64 UR4, c[0x0][0x358] ;  /* 0x00006b00ff0477ac */ /* 0x000e620008000a00 */
[C---:B------:R-:W-:Y:S02]  /*00d0*/  ISETP.GE.U32.AND P1, PT, R2.reuse, 0x10, PT ;  /* 0x000000100200780c */ /* 0x040fe40003f26070 */
[----:B------:R-:W-:Y:S01]  /*00e0*/  LOP3.LUT R5, R2, 0xf, RZ, 0xc0, !PT ;  /* 0x0000000f02057812 */ /* 0x000fe200078ec0ff */
[----:B------:R-:W-:-:S03]  /*00f0*/  HFMA2 R6, -RZ, RZ, 0, 0 ;  /* 0x00000000ff067431 */ /* 0x000fc600000001ff */
[----:B------:R-:W-:Y:S01]  /*0100*/  ISETP.NE.AND P0, PT, R5, RZ, PT ;  /* 0x000000ff0500720c */ /* 0x000fe20003f05270 */
[----:B0-----:R-:W-:-:S05]  /*0110*/  IMAD.WIDE R8, R3, 0x4, R8 ;  /* 0x0000000403087825 */ /* 0x001fca00078e0208 */
[----:B-1----:R0:W5:Y:S01]  /*0120*/  LDG.E R4, desc[UR4][R8.64] ;  /* 0x0000000408047981 */ /* 0x002162000c1e1900 */
[----:B------:R-:W-:Y:S06]  /*0130*/  @!P1 BRA `(.L_x_77) ;  /* 0x0000000400209947 */ /* 0x000fec0003800000 */
[----:B------:R-:W-:Y:S02]  /*0140*/  LOP3.LUT R6, R2, 0x7ffffff0, RZ, 0xc0, !PT ;  /* 0x7ffffff002067812 */ /* 0x000fe400078ec0ff */
[----:B------:R-:W-:Y:S02]  /*0150*/  MOV R7, R3 ;  /* 0x0000000300077202 */ /* 0x000fe40000000f00 */
[----:B0-----:R-:W-:-:S07]  /*0160*/  IADD3 R8, PT, PT, -R6, RZ, RZ ;  /* 0x000000ff06087210 */ /* 0x001fce0007ffe1ff */
.L_x_78:
[----:B---3--:R-:W0:Y:S02]  /*0170*/  LDC.64 R10, c[0x0][0x380] ;  /* 0x0000e000ff0a7b82 */ /* 0x008e240000000a00 */
[----:B0-----:R-:W-:-:S05]  /*0180*/  IMAD.WIDE R10, R7, 0x4, R10 ;  /* 0x00000004070a7825 */ /* 0x001fca00078e020a */
[----:B------:R-:W2:Y:S01]  /*0190*/  LDG.E R9, desc[UR4][R10.64] ;  /* 0x000000040a097981 */ /* 0x000ea2000c1e1900 */
[----:B------:R-:W-:-:S04]  /*01a0*/  IMAD.WIDE R12, R0, 0x4, R10 ;  /* 0x00000004000c7825 */ /* 0x000fc800078e020a */
[----:B--2--5:R-:W-:-:S05]  /*01b0*/  FADD R9, -R4, R9 ;  /* 0x0000000904097221 */ /* 0x024fca0000000100 */
[----:B------:R0:W-:Y:S04]  /*01c0*/  STG.E desc[UR4][R10.64], R9 ;  /* 0x000000090a007986 */ /* 0x0001e8000c101904 */
[----:B------:R-:W2:Y:S02]  /*01d0*/  LDG.E R15, desc[UR4][R12.64] ;  /* 0x000000040c0f7981 */ /* 0x000ea4000c1e1900 */
[----:B--2---:R-:W-:Y:S01]  /*01e0*/  FADD R19, -R4, R15 ;  /* 0x0000000f04137221 */ /* 0x004fe20000000100 */
[----:B------:R-:W-:-:S04]  /*01f0*/  IMAD.WIDE R14, R0, 0x4, R12 ;  /* 0x00000004000e7825 */ /* 0x000fc800078e020c */
[----:B------:R1:W-:Y:S04]  /*0200*/  STG.E desc[UR4][R12.64], R19 ;  /* 0x000000130c007986 */ /* 0x0003e8000c101904 */
[----:B------:R-:W2:Y:S02]  /*0210*/  LDG.E R17, desc[UR4][R14.64] ;  /* 0x000000040e117981 */ /* 0x000ea4000c1e1900 */
[----:B--2---:R-:W-:Y:S01]  /*0220*/  FADD R21, -R4, R17 ;  /* 0x0000001104157221 */ /* 0x004fe20000000100 */
[----:B------:R-:W-:-:S04]  /*0230*/  IMAD.WIDE R16, R0, 0x4, R14 ;  /* 0x0000000400107825 */ /* 0x000fc800078e020e */
[----:B------:R2:W-:Y:S04]  /*0240*/  STG.E desc[UR4][R14.64], R21 ;  /* 0x000000150e007986 */ /* 0x0005e8000c101904 */
[----:B------:R-:W3:Y:S01]  /*0250*/  LDG.E R23, desc[UR4][R16.64] ;  /* 0x0000000410177981 */ /* 0x000ee2000c1e1900 */
[----:B0-----:R-:W-:-:S04]  /*0260*/  IMAD.WIDE R10, R0, 0x4, R16 ;  /* 0x00000004000a7825 */ /* 0x001fc800078e0210 */
[----:B---3--:R-:W-:-:S05]  /*0270*/  FADD R23, -R4, R23 ;  /* 0x0000001704177221 */ /* 0x008fca0000000100 */
[----:B------:R0:W-:Y:S04]  /*0280*/  STG.E desc[UR4][R16.64], R23 ;  /* 0x0000001710007986 */ /* 0x0001e8000c101904 */
[----:B------:R-:W3:Y:S01]  /*0290*/  LDG.E R9, desc[UR4][R10.64] ;  /* 0x000000040a097981 */ /* 0x000ee2000c1e1900 */
[----:B-1----:R-:W-:-:S04]  /*02a0*/  IMAD.WIDE R12, R0, 0x4, R10 ;  /* 0x00000004000c7825 */ /* 0x002fc800078e020a */
[----:B---3--:R-:W-:-:S05]  /*02b0*/  FADD R9, -R4, R9 ;  /* 0x0000000904097221 */ /* 0x008fca0000000100 */
[----:B------:R1:W-:Y:S04]  /*02c0*/  STG.E desc[UR4][R10.64], R9 ;  /* 0x000000090a007986 */ /* 0x0003e8000c101904 */
[----:B------:R-:W3:Y:S01]  /*02d0*/  LDG.E R19, desc[UR4][R12.64] ;  /* 0x000000040c137981 */ /* 0x000ee2000c1e1900 */
[----:B--2---:R-:W-:-:S04]  /*02e0*/  IMAD.WIDE R14, R0, 0x4, R12 ;  /* 0x00000004000e7825 */ /* 0x004fc800078e020c */
[----:B---3--:R-:W-:-:S05]  /*02f0*/  FADD R19, -R4, R19 ;  /* 0x0000001304137221 */ /* 0x008fca0000000100 */
        /* <DEDUP_REMOVED lines=29> */
[----:B------:R-:W4:Y:S01]  /*04d0*/  LDG.E R19, desc[UR4][R12.64] ;  /* 0x000000040c137981 */ /* 0x000f22000c1e1900 */
[----:B-1----:R-:W-:-:S04]  /*04e0*/  IMAD.WIDE R14, R0, 0x4, R12 ;  /* 0x00000004000e7825 */ /* 0x002fc800078e020c */
[----:B----4-:R-:W-:-:S05]  /*04f0*/  FADD R19, -R4, R19 ;  /* 0x0000001304137221 */ /* 0x010fca0000000100 */
[----:B------:R3:W-:Y:S04]  /*0500*/  STG.E desc[UR4][R12.64], R19 ;  /* 0x000000130c007986 */ /* 0x0007e8000c101904 */
[----:B------:R-:W4:Y:S01]  /*0510*/  LDG.E R21, desc[UR4][R14.64] ;  /* 0x000000040e157981 */ /* 0x000f22000c1e1900 */
[----:B--2---:R-:W-:Y:S01]  /*0520*/  IMAD.WIDE R16, R0, 0x4, R14 ;  /* 0x0000000400107825 */ /* 0x004fe200078e020e */
[----:B------:R-:W-:-:S03]  /*0530*/  IADD3 R8, PT, PT, R8, 0x10, RZ ;  /* 0x0000001008087810 */ /* 0x000fc60007ffe0ff */
[----:B----4-:R-:W-:-:S05]  /*0540*/  FADD R21, -R4, R21 ;  /* 0x0000001504157221 */ /* 0x010fca0000000100 */
[----:B------:R3:W-:Y:S04]  /*0550*/  STG.E desc[UR4][R14.64], R21 ;  /* 0x000000150e007986 */ /* 0x0007e8000c101904 */
[----:B------:R-:W2:Y:S01]  /*0560*/  LDG.E R23, desc[UR4][R16.64] ;  /* 0x0000000410177981 */ /* 0x000ea2000c1e1900 */
[----:B------:R-:W-:Y:S02]  /*0570*/  ISETP.NE.AND P1, PT, R8, RZ, PT ;  /* 0x000000ff0800720c */ /* 0x000fe40003f25270 */
[----:B------:R-:W-:Y:S01]  /*0580*/  LEA R7, R0, R7, 0x4 ;  /* 0x0000000700077211 */ /* 0x000fe200078e20ff */
[----:B--2---:R-:W-:-:S05]  /*0590*/  FADD R23, -R4, R23 ;  /* 0x0000001704177221 */ /* 0x004fca0000000100 */
[----:B------:R3:W-:Y:S05]  /*05a0*/  STG.E desc[UR4][R16.64], R23 ;  /* 0x0000001710007986 */ /* 0x0007ea000c101904 */
[----:B------:R-:W-:Y:S05]  /*05b0*/  @P1 BRA `(.L_x_78) ;  /* 0xfffffff800ec1947 */ /* 0x000fea000383ffff */
.L_x_77:
[----:B------:R-:W-:Y:S05]  /*05c0*/  @!P0 EXIT ;  /* 0x000000000000894d */ /* 0x000fea0003800000 */
[----:B------:R-:W-:Y:S02]  /*05d0*/  ISETP.GE.U32.AND P0, PT, R5, 0x8, PT ;  /* 0x000000080500780c */ /* 0x000fe40003f06070 */
[----:B---3--:R-:W-:-:S04]  /*05e0*/  LOP3.LUT R16, R2, 0x7, RZ, 0xc0, !PT ;  /* 0x0000000702107812 */ /* 0x008fc800078ec0ff */
[----:B------:R-:W-:-:S07]  /*05f0*/  ISETP.NE.AND P1, PT, R16, RZ, PT ;  /* 0x000000ff1000720c */ /* 0x000fce0003f25270 */
[----:B------:R-:W-:Y:S06]  /*0600*/  @!P0 BRA `(.L_x_79) ;  /* 0x00000000008c8947 */ /* 0x000fec0003800000 */
[----:B0-----:R-:W0:Y:S01]  /*0610*/  LDC.64 R8, c[0x0][0x380] ;  /* 0x0000e000ff087b82 */ /* 0x001e220000000a00 */
[----:B------:R-:W-:-:S04]  /*0620*/  IMAD R5, R6, R0, R3 ;  /* 0x0000000006057224 */ /* 0x000fc800078e0203 */
[----:B0-----:R-:W-:-:S05]  /*0630*/  IMAD.WIDE R8, R5, 0x4, R8 ;  /* 0x0000000405087825 */ /* 0x001fca00078e0208 */
[----:B------:R-:W2:Y:S01]  /*0640*/  LDG.E R5, desc[UR4][R8.64] ;  /* 0x0000000408057981 */ /* 0x000ea2000c1e1900 */
[----:B------:R-:W-:-:S04]  /*0650*/  IMAD.WIDE R10, R0, 0x4, R8 ;  /* 0x00000004000a7825 */ /* 0x000fc800078e0208 */
[----:B--2--5:R-:W-:-:S05]  /*0660*/  FADD R5, -R4, R5 ;  /* 0x0000000504057221 */ /* 0x024fca0000000100 */
[----:B------:R0:W-:Y:S04]  /*0670*/  STG.E desc[UR4][R8.64], R5 ;  /* 0x0000000508007986 */ /* 0x0001e8000c101904 */
[----:B------:R-:W2:Y:S01]  /*0680*/  LDG.E R7, desc[UR4][R10.64] ;  /* 0x000000040a077981 */ /* 0x000ea2000c1e1900 */
[----:B------:R-:W-:-:S04]  /*0690*/  IMAD.WIDE R12, R0, 0x4, R10 ;  /* 0x00000004000c7825 */ /* 0x000fc800078e020a */
[----:B--2---:R-:W-:-:S05]  /*06a0*/  FADD R7, -R4, R7 ;  /* 0x0000000704077221 */ /* 0x004fca0000000100 */
        /* <DEDUP_REMOVED lines=17> */
[----:B------:R-:W2:Y:S01]  /*07c0*/  LDG.E R17, desc[UR4][R12.64] ;  /* 0x000000040c117981 */ /* 0x000ea2000c1e1900 */
[----:B0-----:R-:W-:-:S04]  /*07d0*/  IMAD.WIDE R14, R0, 0x4, R12 ;  /* 0x00000004000e7825 */ /* 0x001fc800078e020c */
[----:B--2---:R-:W-:-:S05]  /*07e0*/  FADD R17, -R4, R17 ;  /* 0x0000001104117221 */ /* 0x004fca0000000100 */
[----:B------:R1:W-:Y:S04]  /*07f0*/  STG.E desc[UR4][R12.64], R17 ;  /* 0x000000110c007986 */ /* 0x0003e8000c101904 */
[----:B------:R-:W2:Y:S01]  /*0800*/  LDG.E R19, desc[UR4][R14.64] ;  /* 0x000000040e137981 */ /* 0x000ea2000c1e1900 */
[----:B------:R-:W-:Y:S01]  /*0810*/  IADD3 R6, PT, PT, R6, 0x8, RZ ;  /* 0x0000000806067810 */ /* 0x000fe20007ffe0ff */
[----:B--2---:R-:W-:-:S05]  /*0820*/  FADD R19, -R4, R19 ;  /* 0x0000001304137221 */ /* 0x004fca0000000100 */
[----:B------:R1:W-:Y:S02]  /*0830*/  STG.E desc[UR4][R14.64], R19 ;  /* 0x000000130e007986 */ /* 0x0003e4000c101904 */
.L_x_79:
[----:B------:R-:W-:Y:S05]  /*0840*/  @!P1 EXIT ;  /* 0x000000000000994d */ /* 0x000fea0003800000 */
[----:B------:R-:W-:Y:S02]  /*0850*/  ISETP.GE.U32.AND P0, PT, R16, 0x4, PT ;  /* 0x000000041000780c */ /* 0x000fe40003f06070 */
[----:B------:R-:W-:-:S04]  /*0860*/  LOP3.LUT R2, R2, 0x3, RZ, 0xc0, !PT ;  /* 0x0000000302027812 */ /* 0x000fc800078ec0ff */
[----:B------:R-:W-:-:S07]  /*0870*/  ISETP.NE.AND P1, PT, R2, RZ, PT ;  /* 0x000000ff0200720c */ /* 0x000fce0003f25270 */
[----:B------:R-:W-:Y:S06]  /*0880*/  @!P0 BRA `(.L_x_80) ;  /* 0x00000000004c8947 */ /* 0x000fec0003800000 */
[----:B01----:R-:W0:Y:S01]  /*0890*/  LDC.64 R8, c[0x0][0x380] ;  /* 0x0000e000ff087b82 */ /* 0x003e220000000a00 */
[----:B------:R-:W-:-:S04]  /*08a0*/  IMAD R5, R6, R0, R3 ;  /* 0x0000000006057224 */ /* 0x000fc800078e0203 */
[----:B0-----:R-:W-:-:S05]  /*08b0*/  IMAD.WIDE R8, R5, 0x4, R8 ;  /* 0x0000000405087825 */ /* 0x001fca00078e0208 */
[----:B------:R-:W2:Y:S01]  /*08c0*/  LDG.E R5, desc[UR4][R8.64] ;  /* 0x0000000408057981 */ /* 0x000ea2000c1e1900 */
[----:B------:R-:W-:-:S04]  /*08d0*/  IMAD.WIDE R10, R0, 0x4, R8 ;  /* 0x00000004000a7825 */ /* 0x000fc800078e0208 */
[----:B--2--5:R-:W-:-:S05]  /*08e0*/  FADD R5, -R4, R5 ;  /* 0x0000000504057221 */ /* 0x024fca0000000100 */
[----:B------:R2:W-:Y:S04]  /*08f0*/  STG.E desc[UR4][R8.64], R5 ;  /* 0x0000000508007986 */ /* 0x0005e8000c101904 */
[----:B------:R-:W3:Y:S01]  /*0900*/  LDG.E R7, desc[UR4][R10.64] ;  /* 0x000000040a077981 */ /* 0x000ee2000c1e1900 */
[----:B------:R-:W-:-:S04]  /*0910*/  IMAD.WIDE R12, R0, 0x4, R10 ;  /* 0x00000004000c7825 */ /* 0x000fc800078e020a */
[----:B---3--:R-:W-:-:S05]  /*0920*/  FADD R7, -R4, R7 ;  /* 0x0000000704077221 */ /* 0x008fca0000000100 */
[----:B------:R2:W-:Y:S04]  /*0930*/  STG.E desc[UR4][R10.64], R7 ;  /* 0x000000070a007986 */ /* 0x0005e8000c101904 */
[----:B------:R-:W3:Y:S02]  /*0940*/  LDG.E R15, desc[UR4][R12.64] ;  /* 0x000000040c0f7981 */ /* 0x000ee4000c1e1900 */
[----:B---3--:R-:W-:Y:S01]  /*0950*/  FADD R17, -R4, R15 ;  /* 0x0000000f04117221 */ /* 0x008fe20000000100 */
[----:B------:R-:W-:-:S04]  /*0960*/  IMAD.WIDE R14, R0, 0x4, R12 ;  /* 0x00000004000e7825 */ /* 0x000fc800078e020c */
[----:B------:R2:W-:Y:S04]  /*0970*/  STG.E desc[UR4][R12.64], R17 ;  /* 0x000000110c007986 */ /* 0x0005e8000c101904 */
[----:B------:R-:W3:Y:S01]  /*0980*/  LDG.E R19, desc[UR4][R14.64] ;  /* 0x000000040e137981 */ /* 0x000ee2000c1e1900 */
[----:B------:R-:W-:Y:S01]  /*0990*/  IADD3 R6, PT, PT, R6, 0x4, RZ ;  /* 0x0000000406067810 */ /* 0x000fe20007ffe0ff */
[----:B---3--:R-:W-:-:S05]  /*09a0*/  FADD R19, -R4, R19 ;  /* 0x0000001304137221 */ /* 0x008fca0000000100 */
[----:B------:R2:W-:Y:S02]  /*09b0*/  STG.E desc[UR4][R14.64], R19 ;  /* 0x000000130e007986 */ /* 0x0005e4000c101904 */
.L_x_80:
[----:B------:R-:W-:Y:S05]  /*09c0*/  @!P1 EXIT ;  /* 0x000000000000994d */ /* 0x000fea0003800000 */
[----:B012---:R-:W0:Y:S01]  /*09d0*/  LDC.64 R8, c[0x0][0x380] ;  /* 0x0000e000ff087b82 */ /* 0x007e220000000a00 */
[----:B------:R-:W-:Y:S01]  /*09e0*/  IMAD R5, R6, R0, R3 ;  /* 0x0000000006057224 */ /* 0x000fe200078e0203 */
[----:B------:R-:W-:-:S07]  /*09f0*/  IADD3 R6, PT, PT, -R2, RZ, RZ ;  /* 0x000000ff02067210 */ /* 0x000fce0007ffe1ff */
.L_x_81:
[----:B01----:R-:W-:-:S05]  /*0a00*/  IMAD.WIDE R2, R5, 0x4, R8 ;  /* 0x0000000405027825 */ /* 0x003fca00078e0208 */
[----:B------:R-:W2:Y:S01]  /*0a10*/  LDG.E R7, desc[UR4][R2.64] ;  /* 0x0000000402077981 */ /* 0x000ea2000c1e1900 */
[----:B------:R-:W-:Y:S02]  /*0a20*/  IADD3 R6, PT, PT, R6, 0x1, RZ ;  /* 0x0000000106067810 */ /* 0x000fe40007ffe0ff */
[----:B------:R-:W-:Y:S02]  /*0a30*/  IADD3 R5, PT, PT, R5, R0, RZ ;  /* 0x0000000005057210 */ /* 0x000fe40007ffe0ff */
[----:B------:R-:W-:Y:S01]  /*0a40*/  ISETP.NE.AND P0, PT, R6, RZ, PT ;  /* 0x000000ff0600720c */ /* 0x000fe20003f05270 */
[----:B--2--5:R-:W-:-:S05]  /*0a50*/  FADD R7, -R4, R7 ;  /* 0x0000000704077221 */ /* 0x024fca0000000100 */
[----:B------:R1:W-:Y:S07]  /*0a60*/  STG.E desc[UR4][R2.64], R7 ;  /* 0x0000000702007986 */ /* 0x0003ee000c101904 */
[----:B------:R-:W-:Y:S05]  /*0a70*/  @P0 BRA `(.L_x_81) ;  /* 0xfffffffc00e00947 */ /* 0x000fea000383ffff */
[----:B------:R-:W-:Y:S05]  /*0a80*/  EXIT ;  /* 0x000000000000794d */ /* 0x000fea0003800000 */
.L_x_82:
        /* <DEDUP_REMOVED lines=15> */
.L_x_141:


//--------------------- .text._Z15sgemm_128x128x8iiifPKfiS0_ifPfi --------------------------
	.section	.text._Z15sgemm_128x128x8iiifPKfiS0_ifPfi,"ax",@progbits
	.align	128
        .global         _Z15sgemm_128x128x8iiifPKfiS0_ifPfi
        .type           _Z15sgemm_128x128x8iiifPKfiS0_ifPfi,@function
        .size           _Z15sgemm_128x128x8iiifPKfiS0_ifPfi,(.L_x_142 - _Z15sgemm_128x128x8iiifPKfiS0_ifPfi)
        .other          _Z15sgemm_128x128x8iiifPKfiS0_ifPfi,@"STO_CUDA_ENTRY STV_DEFAULT"
_Z15sgemm_128x128x8iiifPKfiS0_ifPfi:
.text._Z15sgemm_128x128x8iiifPKfiS0_ifPfi:
[----:B------:R-:W0:Y:S08]  /*0000*/  LDC R1, c[0x0][0x37c] ;  /* 0x0000df00ff017b82 */ /* 0x000e300000000800 */
[----:B------:R-:W1:Y:S01]  /*0010*/  LDC R28, c[0x0][0x388] ;  /* 0x0000e200ff1c7b82 */ /* 0x000e620000000800 */
[----:B------:R-:W2:Y:S01]  /*0020*/  S2R R12, SR_CTAID.Y ;  /* 0x00000000000c7919 */ /* 0x000ea20000002600 */
[----:B------:R-:W3:Y:S01]  /*0030*/  LDCU UR5, c[0x0][0x380] ;  /* 0x00007000ff0577ac */ /* 0x000ee20008000800 */
[----:B0-----:R-:W-:Y:S01]  /*0040*/  IADD3 R1, PT, PT, R1, -0x8, RZ ;  /* 0xfffffff801017810 */ /* 0x001fe20007ffe0ff */
[----:B------:R-:W0:Y:S01]  /*0050*/  S2R R23, SR_TID.X ;  /* 0x0000000000177919 */ /* 0x000e220000002100 */
[----:B------:R-:W4:Y:S03]  /*0060*/  LDCU UR4, c[0x0][0x3a8] ;  /* 0x00007500ff0477ac */ /* 0x000f260008000800 */
[----:B------:R-:W5:Y:S01]  /*0070*/  LDC R25, c[0x0][0x398] ;  /* 0x0000e600ff197b82 */ /* 0x000f620000000800 */
[----:B------:R-:W3:Y:S01]  /*0080*/  S2R R2, SR_CTAID.X ;  /* 0x0000000000027919 */ /* 0x000ee20000002500 */
[----:B------:R-:W4:Y:S06]  /*0090*/  LDCU.64 UR8, c[0x0][0x358] ;  /* 0x00006b00ff0877ac */ /* 0x000f2c0008000a00 */
[----:B------:R-:W4:Y:S01]  /*00a0*/  LDC.64 R78, c[0x0][0x390] ;  /* 0x0000e400ff4e7b82 */ /* 0x000f220000000a00 */
[----:B-1----:R-:W-:-:S07]  /*00b0*/  IADD3 R0, PT, PT, R28, 0x7, RZ ;  /* 0x000000071c007810 */ /* 0x002fce0007ffe0ff */
[----:B------:R-:W1:Y:S01]  /*00c0*/  LDC R40, c[0x0][0x384] ;  /* 0x0000e100ff287b82 */ /* 0x000e620000000800 */
[----:B------:R-:W-:-:S04]  /*00d0*/  SHF.R.S32.HI R3, RZ, 0x1f, R0 ;  /* 0x0000001fff037819 */ /* 0x000fc80000011400 */
[----:B------:R-:W-:-:S03]  /*00e0*/  LEA.HI R3, R3, R0, RZ, 0x3 ;  /* 0x0000000003037211 */ /* 0x000fc600078f18ff */
[----:B------:R-:W1:Y:S01]  /*00f0*/  LDC.64 R124, c[0x0][0x3a0] ;  /* 0x0000e800ff7c7b82 */ /* 0x000e620000000a00 */
[----:B--2---:R-:W-:Y:S02]  /*0100*/  SHF.L.U32 R12, R12, 0x7, RZ ;  /* 0x000000070c0c7819 */ /* 0x004fe400000006ff */
[----:B------:R-:W-:Y:S02]  /*0110*/  LEA.HI.SX32 R71, R3, 0xffffffff, 0x1d ;  /* 0xffffffff03477811 */ /* 0x000fe400078feaff */
[----:B0-----:R-:W-:Y:S02]  /*0120*/  SHF.R.U32.HI R15, RZ, 0x1, R23 ;  /* 0x00000001ff0f7819 */ /* 0x001fe40000011617 */
[----:B------:R-:W-:Y:S01]  /*0130*/  LOP3.LUT R13, R23, 0x7, RZ, 0xc0, !PT ;  /* 0x00000007170d7812 */ /* 0x000fe200078ec0ff */
[----:B------:R-:W-:Y:S01]  /*0140*/  IMAD R21, R71, -0x8, R28 ;  /* 0xfffffff847157824 */ /* 0x000fe200078e021c */
[----:B------:R-:W-:Y:S02]  /*0150*/  LOP3.LUT R68, R12, 0x7c, R15, 0xf8, !PT ;  /* 0x0000007c0c447812 */ /* 0x000fe400078ef80f */
[----:B------:R-:W-:-:S02]  /*0160*/  LOP3.LUT R69, R23, 0x1f, RZ, 0xc0, !PT ;  /* 0x0000001f17457812 */ /* 0x000fc400078ec0ff */
[C---:B------:R-:W-:Y:S01]  /*0170*/  IADD3 R0, PT, PT, R68.reuse, 0x1, RZ ;  /* 0x0000000144007810 */ /* 0x040fe20007ffe0ff */
[----:B-----5:R-:W-:Y:S01]  /*0180*/  IMAD R3, R68, R25, R13 ;  /* 0x0000001944037224 */ /* 0x020fe200078e020d */
[----:B------:R-:W-:Y:S02]  /*0190*/  ISETP.GE.AND P0, PT, R13, R21, PT ;  /* 0x000000150d00720c */ /* 0x000fe40003f06270 */
[----:B---3--:R-:W-:Y:S01]  /*01a0*/  LEA R69, R2, R69, 0x7 ;  /* 0x0000004502457211 */ /* 0x008fe200078e38ff */
[----:B----4-:R-:W-:Y:S01]  /*01b0*/  IMAD.WIDE R78, R3, 0x4, R78 ;  /* 0x00000004034e7825 */ /* 0x010fe200078e024e */
[----:B------:R-:W-:Y:S02]  /*01c0*/  ISETP.LT.AND P2, PT, R0, UR5, !P0 ;  /* 0x0000000500007c0c */ /* 0x000fe4000c741270 */
[----:B------:R-:W-:Y:S02]  /*01d0*/  SHF.R.U32.HI R0, RZ, 0x5, R23 ;  /* 0x00000005ff007819 */ /* 0x000fe40000011617 */
[----:B------:R-:W-:Y:S01]  /*01e0*/  SEL R9, R9, RZ, P2 ;  /* 0x000000ff09097207 */ /* 0x000fe20001000000 */
[----:B------:R-:W-:Y:S01]  /*01f0*/  IMAD.WIDE R2, R25, 0x4, R78 ;  /* 0x0000000419027825 */ /* 0x000fe200078e024e */
[----:B------:R-:W-:-:S02]  /*0200*/  IADD3 R4, PT, PT, R68, 0x2, RZ ;  /* 0x0000000244047810 */ /* 0x000fc40007ffe0ff */
[----:B------:R-:W-:Y:S01]  /*0210*/  IADD3 R6, PT, PT, R68, 0x3, RZ ;  /* 0x0000000344067810 */ /* 0x000fe20007ffe0ff */
[C---:B------:R-:W-:Y:S01]  /*0220*/  IMAD R5, R0.reuse, UR4, R69 ;  /* 0x0000000400057c24 */ /* 0x040fe2000f8e0245 */
[----:B------:R-:W-:Y:S02]  /*0230*/  ISETP.GE.AND P1, PT, R0, R21, PT ;  /* 0x000000150000720c */ /* 0x000fe40003f26270 */
[C---:B------:R-:W-:Y:S01]  /*0240*/  IADD3 R7, PT, PT, R69.reuse, 0x20, RZ ;  /* 0x0000002045077810 */ /* 0x040fe20007ffe0ff */
[----:B------:R0:W2:Y:S01]  /*0250*/  @P2 LDG.E R9, desc[UR8][R2.64] ;  /* 0x0000000802092981 */ /* 0x0000a2000c1e1900 */
[----:B------:R-:W-:Y:S01]  /*0260*/  IADD3 R17, PT, PT, R69, 0x40, RZ ;  /* 0x0000004045117810 */ /* 0x000fe20007ffe0ff */
[----:B-1----:R-:W-:Y:S01]  /*0270*/  IMAD.WIDE R124, R5, 0x4, R124 ;  /* 0x00000004057c7825 */ /* 0x002fe200078e027c */
[----:B------:R-:W-:Y:S02]  /*0280*/  IADD3 R19, PT, PT, R69, 0x60, RZ ;  /* 0x0000006045137810 */ /* 0x000fe40007ffe0ff */
[----:B------:R-:W-:Y:S01]  /*0290*/  ISETP.LT.AND P6, PT, R4, UR5, !P0 ;  /* 0x0000000504007c0c */ /* 0x000fe2000c7c1270 */
[----:B------:R-:W-:Y:S01]  /*02a0*/  IMAD.WIDE R4, R25, 0x4, R2 ;  /* 0x0000000419047825 */ /* 0x000fe200078e0202 */
[----:B------:R-:W-:-:S02]  /*02b0*/  ISETP.LT.AND P5, PT, R6, UR5, !P0 ;  /* 0x0000000506007c0c */ /* 0x000fc4000c7a1270 */
[-C--:B------:R-:W-:Y:S02]  /*02c0*/  ISETP.LT.AND P3, PT, R7, R40.reuse, !P1 ;  /* 0x000000280700720c */ /* 0x080fe40004f61270 */
[----:B------:R-:W-:Y:S01]  /*02d0*/  ISETP.LT.AND P0, PT, R68, UR5, !P0 ;  /* 0x0000000544007c0c */ /* 0x000fe2000c701270 */
[----:B------:R-:W-:Y:S01]  /*02e0*/  IMAD.WIDE R6, R25, 0x4, R4 ;  /* 0x0000000419067825 */ /* 0x000fe200078e0204 */
[-C--:B------:R-:W-:Y:S02]  /*02f0*/  ISETP.LT.AND P4, PT, R69, R40.reuse, !P1 ;  /* 0x000000284500720c */ /* 0x080fe40004f81270 */
[-C--:B------:R-:W-:Y:S02]  /*0300*/  ISETP.LT.AND P2, PT, R17, R40.reuse, !P1 ;  /* 0x000000281100720c */ /* 0x080fe40004f41270 */
[----:B------:R-:W-:Y:S02]  /*0310*/  ISETP.LT.AND P1, PT, R19, R40, !P1 ;  /* 0x000000281300720c */ /* 0x000fe40004f21270 */
[----:B------:R-:W-:-:S02]  /*0320*/  SEL R10, R10, RZ, P6 ;  /* 0x000000ff0a0a7207 */ /* 0x000fc40003000000 */
[----:B------:R-:W-:Y:S02]  /*0330*/  SEL R11, R11, RZ, P5 ;  /* 0x000000ff0b0b7207 */ /* 0x000fe40002800000 */
[----:B------:R-:W-:Y:S02]  /*0340*/  SEL R8, R8, RZ, P0 ;  /* 0x000000ff08087207 */ /* 0x000fe40000000000 */
[----:B------:R-:W-:Y:S01]  /*0350*/  SEL R18, R18, RZ, P4 ;  /* 0x000000ff12127207 */ /* 0x000fe20002000000 */
[----:B------:R1:W2:Y:S01]  /*0360*/  @P6 LDG.E R10, desc[UR8][R4.64] ;  /* 0x00000008040a6981 */ /* 0x0002a2000c1e1900 */
[----:B------:R-:W-:Y:S02]  /*0370*/  SEL R20, R20, RZ, P3 ;  /* 0x000000ff14147207 */ /* 0x000fe40001800000 */
[----:B------:R-:W-:Y:S01]  /*0380*/  SEL R22, R22, RZ, P2 ;  /* 0x000000ff16167207 */ /* 0x000fe20001000000 */
[----:B------:R3:W2:Y:S01]  /*0390*/  @P5 LDG.E R11, desc[UR8][R6.64] ;  /* 0x00000008060b5981 */ /* 0x0006a2000c1e1900 */
[----:B------:R-:W-:-:S03]  /*03a0*/  SEL R26, R26, RZ, P1 ;  /* 0x000000ff1a1a7207 */ /* 0x000fc60000800000 */
[----:B------:R-:W2:Y:S04]  /*03b0*/  @P0 LDG.E R8, desc[UR8][R78.64] ;  /* 0x000000084e080981 */ /* 0x000ea8000c1e1900 */
[----:B------:R-:W4:Y:S04]  /*03c0*/  @P4 LDG.E R18, desc[UR8][R124.64] ;  /* 0x000000087c124981 */ /* 0x000f28000c1e1900 */
[----:B------:R-:W5:Y:S04]  /*03d0*/  @P3 LDG.E R20, desc[UR8][R124.64+0x80] ;  /* 0x000080087c143981 */ /* 0x000f68000c1e1900 */
[----:B------:R-:W5:Y:S04]  /*03e0*/  @P2 LDG.E R22, desc[UR8][R124.64+0x100] ;  /* 0x000100087c162981 */ /* 0x000f68000c1e1900 */
[----:B------:R3:W5:Y:S01]  /*03f0*/  @P1 LDG.E R26, desc[UR8][R124.64+0x180] ;  /* 0x000180087c1a1981 */ /* 0x000762000c1e1900 */
[----:B0-----:R-:W0:Y:S01]  /*0400*/  S2R R3, SR_CgaCtaId ;  /* 0x0000000000037919 */ /* 0x001e220000008800 */
[----:B-1----:R-:W1:Y:S01]  /*0410*/  S2R R5, SR_SWINHI ;  /* 0x0000000000057919 */ /* 0x002e620000002f00 */
[----:B---3--:R-:W-:-:S02]  /*0420*/  MOV R6, 0x400 ;  /* 0x0000040000067802 */ /* 0x008fc40000000f00 */
[----:B------:R-:W-:Y:S02]  /*0430*/  LOP3.LUT R0, R15, 0x7c, RZ, 0xc0, !PT ;  /* 0x0000007c0f007812 */ /* 0x000fe400078ec0ff */
[----:B------:R-:W-:Y:S02]  /*0440*/  SHF.L.U32 R24, R23, 0x1, RZ ;  /* 0x0000000117187819 */ /* 0x000fe400000006ff */
[--C-:B------:R-:W-:Y:S01]  /*0450*/  LOP3.LUT R4, R12, 0x60, R15.reuse, 0xf8, !PT ;  /* 0x000000600c047812 */ /* 0x100fe200078ef80f */
[----:B------:R-:W-:Y:S01]  /*0460*/  IMAD R67, R13, 0x84, R0 ;  /* 0x000000840d437824 */ /* 0x000fe200078e0200 */
[----:B------:R-:W-:Y:S02]  /*0470*/  LOP3.LUT R2, R24, 0xc, RZ, 0xc0, !PT ;  /* 0x0000000c18027812 */ /* 0x000fe400078ec0ff */
[----:B------:R-:W-:Y:S02]  /*0480*/  SHF.L.U32 R0, R23, 0x2, RZ ;  /* 0x0000000217007819 */ /* 0x000fe400000006ff */
[----:B------:R-:W-:-:S02]  /*0490*/  LOP3.LUT R17, R2, 0x60, R15, 0xf8, !PT ;  /* 0x0000006002117812 */ /* 0x000fc400078ef80f */
[C---:B------:R-:W-:Y:S02]  /*04a0*/  LOP3.LUT R2, R0.reuse, 0x380, RZ, 0xc0, !PT ;  /* 0x0000038000027812 */ /* 0x040fe400078ec0ff */
[----:B------:R-:W-:Y:S02]  /*04b0*/  LOP3.LUT R0, R0, 0x4, RZ, 0xc0, !PT ;  /* 0x0000000400007812 */ /* 0x000fe400078ec0ff */
[----:B0-----:R-:W-:-:S04]  /*04c0*/  LEA R6, R3, R6, 0x18 ;  /* 0x0000000603067211 */ /* 0x001fc800078ec0ff */
[----:B------:R-:W-:Y:S02]  /*04d0*/  MOV R12, R6 ;  /* 0x00000006000c7202 */ /* 0x000fe40000000f00 */
[----:B-1----:R-:W-:Y:S02]  /*04e0*/  MOV R13, R5 ;  /* 0x00000005000d7202 */ /* 0x002fe40000000f00 */
[C---:B------:R-:W-:Y:S02]  /*04f0*/  SHF.L.U32 R3, R23.reuse, 0x4, RZ ;  /* 0x0000000417037819 */ /* 0x040fe400000006ff */
[----:B------:R-:W-:Y:S02]  /*0500*/  IADD3 R14, P0, PT, R12, 0x4000, RZ ;  /* 0x000040000c0e7810 */ /* 0x000fe40007f1e0ff */
[----:B------:R-:W-:Y:S02]  /*0510*/  SHF.L.U32 R16, R23, 0x6, RZ ;  /* 0x0000000617107819 */ /* 0x000fe400000006ff */
[----:B------:R-:W-:-:S02]  /*0520*/  LOP3.LUT R3, R3, 0xe00, RZ, 0xc0, !PT ;  /* 0x00000e0003037812 */ /* 0x000fc400078ec0ff */
[--C-:B------:R-:W-:Y:S02]  /*0530*/  LOP3.LUT R5, R2, 0x1f, R23.reuse, 0xf8, !PT ;  /* 0x0000001f02057812 */ /* 0x100fe400078ef817 */
[----:B------:R-:W-:Y:S02]  /*0540*/  IADD3.X R15, PT, PT, RZ, R13, RZ, P0, !PT ;  /* 0x0000000dff0f7210 */ /* 0x000fe400007fe4ff */
[----:B------:R-:W-:Y:S01]  /*0550*/  LOP3.LUT R7, R0, 0x18, R23, 0xf8, !PT ;  /* 0x0000001800077812 */ /* 0x000fe200078ef817 */
[----:B------:R-:W-:Y:S01]  /*0560*/  IMAD.WIDE.U32 R66, R67, 0x4, R12 ;  /* 0x0000000443427825 */ /* 0x000fe200078e000c */
[----:B------:R-:W-:-:S03]  /*0570*/  LOP3.LUT R0, R3, 0x180, R16, 0xf8, !PT ;  /* 0x0000018003007812 */ /* 0x000fc600078ef810 */
[----:B------:R-:W-:Y:S01]  /*0580*/  IMAD.WIDE.U32 R16, R17, 0x4, R12 ;  /* 0x0000000411107825 */ /* 0x000fe200078e000c */
[----:B------:R-:W0:Y:S03]  /*0590*/  S2R R25, SR_SWINHI ;  /* 0x0000000000197919 */ /* 0x000e260000002f00 */
[----:B------:R-:W-:Y:S01]  /*05a0*/  IMAD.WIDE.U32 R12, R5, 0x4, R14 ;  /* 0x00000004050c7825 */ /* 0x000fe200078e000e */
[----:B------:R-:W-:-:S04]  /*05b0*/  MOV R66, R66 ;  /* 0x0000004200427202 */ /* 0x000fc80000000f00 */
[----:B------:R-:W-:Y:S02]  /*05c0*/  MOV R67, R12 ;  /* 0x0000000c00437202 */ /* 0x000fe40000000f00 */
[----:B------:R-:W-:Y:S01]  /*05d0*/  LOP3.LUT R19, R7, 0x40, R24, 0xf8, !PT ;  /* 0x0000004007137812 */ /* 0x000fe200078ef818 */
[----:B------:R-:W-:-:S04]  /*05e0*/  IMAD R5, R21, UR4, RZ ;  /* 0x0000000415057c24 */ /* 0x000fc8000f8e02ff */
[----:B------:R-:W-:Y:S01]  /*05f0*/  IMAD.WIDE.U32 R14, R19, 0x4, R14 ;  /* 0x00000004130e7825 */ /* 0x000fe200078e000e */
[----:B------:R-:W-:Y:S02]  /*0600*/  LOP3.LUT R7, R0, R7, RZ, 0xfc, !PT ;  /* 0x0000000700077212 */ /* 0x000fe400078efcff */
[----:B------:R-:W-:Y:S02]  /*0610*/  MOV R2, R16 ;  /* 0x0000001000027202 */ /* 0x000fe40000000f00 */
[----:B------:R-:W-:Y:S01]  /*0620*/  MOV R0, R14 ;  /* 0x0000000e00007202 */ /* 0x000fe20000000f00 */
[----:B------:R-:W-:Y:S01]  /*0630*/  IMAD.WIDE R124, R5, 0x4, R124 ;  /* 0x00000004057c7825 */ /* 0x000fe200078e027c */
[----:B------:R-:W-:Y:S02]  /*0640*/  ISETP.GE.AND P0, PT, R28, 0x9, PT ;  /* 0x000000091c00780c */ /* 0x000fe40003f06270 */
[----:B------:R-:W-:Y:S02]  /*0650*/  LOP3.LUT R5, R69, 0x40, R24, 0xf8, !PT ;  /* 0x0000004045057812 */ /* 0x000fe400078ef818 */
[----:B------:R-:W-:-:S02]  /*0660*/  MOV R64, R6 ;  /* 0x0000000600407202 */ /* 0x000fc40000000f00 */
[----:B0-----:R-:W-:Y:S01]  /*0670*/  MOV R65, R25 ;  /* 0x0000001900417202 */ /* 0x001fe20000000f00 */
[----:B------:R-:W-:Y:S01]  /*0680*/  HFMA2 R54, -RZ, RZ, 0, 0 ;  /* 0x00000000ff367431 */ /* 0x000fe200000001ff */
[----:B------:R-:W-:Y:S01]  /*0690*/  LOP3.LUT R3, R3, 0x1f, R23, 0xf8, !PT ;  /* 0x0000001f03037812 */ /* 0x000fe200078ef817 */
[----:B------:R-:W-:Y:S02]  /*06a0*/  HFMA2 R75, -RZ, RZ, 0, 0 ;  /* 0x00000000ff4b7431 */ /* 0x000fe400000001ff */
[----:B------:R-:W-:-:S04]  /*06b0*/  IMAD.WIDE R78, R21, 0x4, R78 ;  /* 0x00000004154e7825 */ /* 0x000fc800078e024e */
[----:B------:R-:W-:Y:S02]  /*06c0*/  HFMA2 R116, -RZ, RZ, 0, 0 ;  /* 0x00000000ff747431 */ /* 0x000fe400000001ff */
[----:B------:R-:W-:Y:S02]  /*06d0*/  HFMA2 R107, -RZ, RZ, 0, 0 ;  /* 0x00000000ff6b7431 */ /* 0x000fe400000001ff */
[----:B------:R-:W-:-:S04]  /*06e0*/  IMAD.WIDE.U32 R64, R7, 0x4, R64 ;  /* 0x0000000407407825 */ /* 0x000fc800078e0040 */
[----:B------:R-:W-:Y:S01]  /*06f0*/  HFMA2 R114, -RZ, RZ, 0, 0 ;  /* 0x00000000ff727431 */ /* 0x000fe200000001ff */
[----:B------:R-:W-:Y:S02]  /*0700*/  CS2R R86, SRZ ;  /* 0x0000000000567805 */ /* 0x000fe4000001ff00 */
[----:B------:R-:W-:Y:S02]  /*0710*/  CS2R R62, SRZ ;  /* 0x00000000003e7805 */ /* 0x000fe4000001ff00 */
[----:B------:R-:W-:Y:S02]  /*0720*/  CS2R R60, SRZ ;  /* 0x00000000003c7805 */ /* 0x000fe4000001ff00 */
[----:B------:R-:W-:Y:S02]  /*0730*/  CS2R R58, SRZ ;  /* 0x00000000003a7805 */ /* 0x000fe4000001ff00 */
[----:B------:R-:W-:Y:S02]  /*0740*/  CS2R R56, SRZ ;  /* 0x0000000000387805 */ /* 0x000fe4000001ff00 */
[----:B------:R-:W-:-:S02]  /*0750*/  CS2R R52, SRZ ;  /* 0x0000000000347805 */ /* 0x000fc4000001ff00 */
[----:B------:R-:W-:Y:S02]  /*0760*/  CS2R R16, SRZ ;  /* 0x0000000000107805 */ /* 0x000fe4000001ff00 */
[----:B------:R-:W-:Y:S02]  /*0770*/  CS2R R14, SRZ ;  /* 0x00000000000e7805 */ /* 0x000fe4000001ff00 */
[----:B------:R-:W-:Y:S02]  /*0780*/  CS2R R12, SRZ ;  /* 0x00000000000c7805 */ /* 0x000fe4000001ff00 */
[----:B------:R-:W-:Y:S02]  /*0790*/  MOV R7, RZ ;  /* 0x000000ff00077202 */ /* 0x000fe40000000f00 */
[----:B------:R-:W-:Y:S02]  /*07a0*/  CS2R R110, SRZ ;  /* 0x00000000006e7805 */ /* 0x000fe4000001ff00 */
[----:B------:R-:W-:-:S02]  /*07b0*/  MOV R118, RZ ;  /* 0x000000ff00767202 */ /* 0x000fc40000000f00 */
[----:B------:R-:W-:Y:S02]  /*07c0*/  CS2R R102, SRZ ;  /* 0x0000000000667805 */ /* 0x000fe4000001ff00 */
[----:B------:R-:W-:Y:S02]  /*07d0*/  CS2R R108, SRZ ;  /* 0x00000000006c7805 */ /* 0x000fe4000001ff00 */
[----:B------:R-:W-:Y:S02]  /*07e0*/  MOV R105, RZ ;  /* 0x000000ff00697202 */ /* 0x000fe40000000f00 */
[----:B------:R-:W-:Y:S02]  /*07f0*/  CS2R R94, SRZ ;  /* 0x00000000005e7805 */ /* 0x000fe4000001ff00 */
[----:B------:R-:W-:Y:S02]  /*0800*/  MOV R112, RZ ;  /* 0x000000ff00707202 */ /* 0x000fe40000000f00 */
[----:B------:R-:W-:-:S02]  /*0810*/  CS2R R96, SRZ ;  /* 0x0000000000607805 */ /* 0x000fc4000001ff00 */
[----:B------:R-:W-:Y:S02]  /*0820*/  CS2R R98, SRZ ;  /* 0x0000000000627805 */ /* 0x000fe4000001ff00 */
[----:B------:R-:W-:Y:S02]  /*0830*/  CS2R R100, SRZ ;  /* 0x0000000000647805 */ /* 0x000fe4000001ff00 */
[----:B------:R-:W-:Y:S02]  /*0840*/  CS2R R88, SRZ ;  /* 0x0000000000587805 */ /* 0x000fe4000001ff00 */
[----:B------:R-:W-:Y:S02]  /*0850*/  CS2R R90, SRZ ;  /* 0x00000000005a7805 */ /* 0x000fe4000001ff00 */
[----:B------:R-:W-:Y:S02]  /*0860*/  CS2R R92, SRZ ;  /* 0x00000000005c7805 */ /* 0x000fe4000001ff00 */
[----:B------:R-:W-:-:S02]  /*0870*/  MOV R77, RZ ;  /* 0x000000ff004d7202 */ /* 0x000fc40000000f00 */
[----:B------:R-:W-:Y:S02]  /*0880*/  CS2R R80, SRZ ;  /* 0x0000000000507805 */ /* 0x000fe4000001ff00 */
[----:B------:R-:W-:Y:S02]  /*0890*/  CS2R R82, SRZ ;  /* 0x0000000000527805 */ /* 0x000fe4000001ff00 */
[----:B------:R-:W-:Y:S01]  /*08a0*/  CS2R R84, SRZ ;  /* 0x0000000000547805 */ /* 0x000fe2000001ff00 */
[----:B--2---:R-:W-:Y:S04]  /*08b0*/  STS.128 [R66], R8 ;  /* 0x0000000842007388 */ /* 0x004fe80000000c00 */
[----:B----4-:R-:W-:Y:S04]  /*08c0*/  STS [R67], R18 ;  /* 0x0000001243007388 */ /* 0x010fe80000000800 */
[----:B-----5:R-:W-:Y:S04]  /*08d0*/  STS [R67+0x80], R20 ;  /* 0x0000801443007388 */ /* 0x020fe80000000800 */
[----:B------:R0:W-:Y:S04]  /*08e0*/  STS [R67+0x100], R22 ;  /* 0x0001001643007388 */ /* 0x0001e80000000800 */
[----:B------:R1:W-:Y:S01]  /*08f0*/  STS [R67+0x180], R26 ;  /* 0x0001801a43007388 */ /* 0x0003e20000000800 */
[----:B------:R-:W-:Y:S06]  /*0900*/  BAR.SYNC.DEFER_BLOCKING 0x0 ;  /* 0x0000000000007b1d */ /* 0x000fec0000010000 */
[----:B------:R1:W2:Y:S04]  /*0910*/  LDS.128 R24, [R2] ;  /* 0x0000000002187984 */ /* 0x0002a80000000c00 */
[----:B------:R1:W3:Y:S04]  /*0920*/  LDS.128 R28, [R2+0x40] ;  /* 0x00004000021c7984 */ /* 0x0002e80000000c00 */
[----:B------:R1:W4:Y:S04]  /*0930*/  LDS.128 R32, [R0] ;  /* 0x0000000000207984 */ /* 0x0003280000000c00 */
[----:B------:R1:W1:Y:S01]  /*0940*/  LDS.128 R36, [R0+0x80] ;  /* 0x0000800000247984 */ /* 0x0002620000000c00 */
[----:B0-----:R-:W-:-:S02]  /*0950*/  CS2R R22, SRZ ;  /* 0x0000000000167805 */ /* 0x001fc4000001ff00 */
[----:B------:R-:W-:Y:S02]  /*0960*/  CS2R R20, SRZ ;  /* 0x0000000000147805 */ /* 0x000fe4000001ff00 */
[----:B------:R-:W-:Y:S02]  /*0970*/  CS2R R18, SRZ ;  /* 0x0000000000127805 */ /* 0x000fe4000001ff00 */
[----:B------:R-:W-:Y:S02]  /*0980*/  CS2R R10, SRZ ;  /* 0x00000000000a7805 */ /* 0x000fe4000001ff00 */
[----:B------:R-:W-:Y:S01]  /*0990*/  CS2R R8, SRZ ;  /* 0x0000000000087805 */ /* 0x000fe2000001ff00 */
[----:B------:R-:W-:Y:S06]  /*09a0*/  @!P0 BRA `(.L_x_83) ;  /* 0x0000002400808947 */ /* 0x000fec0003800000 */
[----:B------:R-:W-:Y:S01]  /*09b0*/  ISETP.GE.AND P0, PT, R68, UR5, PT ;  /* 0x0000000544007c0c */ /* 0x000fe2000bf06270 */
[----:B------:R-:W0:Y:S01]  /*09c0*/  LDCU UR7, c[0x0][0x384] ;  /* 0x00007080ff0777ac */ /* 0x000e220008000800 */
[----:B------:R-:W-:Y:S02]  /*09d0*/  VIMNMX R71, PT, PT, R71, 0x1, !PT ;  /* 0x0000000147477848 */ /* 0x000fe40007fe0100 */
[----:B------:R-:W-:Y:S01]  /*09e0*/  SHF.L.U32 R73, R40, 0x3, RZ ;  /* 0x0000000328497819 */ /* 0x000fe200000006ff */
[----:B------:R-:W0:Y:S01]  /*09f0*/  LDCU UR6, c[0x0][0x380] ;  /* 0x00007000ff0677ac */ /* 0x000e220008000800 */
[----:B------:R-:W-:Y:S01]  /*0a00*/  MOV R86, RZ ;  /* 0x000000ff00567202 */ /* 0x000fe20000000f00 */
[----:B------:R-:W-:-:S06]  /*0a10*/  UMOV UR4, URZ ;  /* 0x000000ff00047c82 */ /* 0x000fcc0008000000 */
.L_x_84:
[----:B-12---:R-:W-:Y:S01]  /*0a20*/  FFMA R106, R37, R26, R96 ;  /* 0x0000001a256a7223 */ /* 0x006fe20000000060 */
[-C--:B----4-:R-:W-:Y:S01]  /*0a30*/  FFMA R85, R32, R24.reuse, R85 ;  /* 0x0000001820557223 */ /* 0x090fe20000000055 */
[-C--:B------:R-:W-:Y:S01]  /*0a40*/  FFMA R84, R33, R24.reuse, R84 ;  /* 0x0000001821547223 */ /* 0x080fe20000000054 */
[-C--:B------:R-:W-:Y:S01]  /*0a50*/  FFMA R83, R34, R24.reuse, R83 ;  /* 0x0000001822537223 */ /* 0x080fe20000000053 */
[-C--:B------:R-:W-:Y:S01]  /*0a60*/  FFMA R82, R35, R24.reuse, R82 ;  /* 0x0000001823527223 */ /* 0x080fe20000000052 */
[-C--:B------:R-:W-:Y:S01]  /*0a70*/  FFMA R81, R36, R24.reuse, R81 ;  /* 0x0000001824517223 */ /* 0x080fe20000000051 */
[-C--:B------:R-:W-:Y:S01]  /*0a80*/  FFMA R80, R37, R24.reuse, R80 ;  /* 0x0000001825507223 */ /* 0x080fe20000000050 */
[-C--:B------:R-:W-:Y:S01]  /*0a90*/  FFMA R77, R38, R24.reuse, R77 ;  /* 0x00000018264d7223 */ /* 0x080fe2000000004d */
[----:B------:R-:W-:Y:S01]  /*0aa0*/  FFMA R94, R39, R24, R94 ;  /* 0x00000018275e7223 */ /* 0x000fe2000000005e */
[-C--:B------:R-:W-:Y:S01]  /*0ab0*/  FFMA R104, R32, R25.reuse, R93 ;  /* 0x0000001920687223 */ /* 0x080fe2000000005d */
        /* <DEDUP_REMOVED lines=22> */
[----:B------:R-:W-:Y:S01]  /*0c20*/  LDS.128 R44, [R0+0x200] ;  /* 0x00020000002c7984 */ /* 0x000fe20000000c00 */
[-C--:B---3--:R-:W-:Y:S01]  /*0c30*/  FFMA R111, R32, R28.reuse, R111 ;  /* 0x0000001c206f7223 */ /* 0x088fe2000000006f */
[-C--:B------:R-:W-:Y:S01]  /*0c40*/  FFMA R118, R33, R28.reuse, R118 ;  /* 0x0000001c21767223 */ /* 0x080fe20000000076 */
[-C--:B------:R-:W-:Y:S01]  /*0c50*/  FFMA R75, R34, R28.reuse, R75 ;  /* 0x0000001c224b7223 */ /* 0x080fe2000000004b */
[----:B------:R-:W1:Y:S01]  /*0c60*/  LDS.128 R24, [R2+0x210] ;  /* 0x0002100002187984 */ /* 0x000e620000000c00 */
[-C--:B------:R-:W-:Y:S01]  /*0c70*/  FFMA R60, R35, R28.reuse, R60 ;  /* 0x0000001c233c7223 */ /* 0x080fe2000000003c */
[-C--:B------:R-:W-:Y:S01]  /*0c80*/  FFMA R59, R36, R28.reuse, R59 ;  /* 0x0000001c243b7223 */ /* 0x080fe2000000003b */
[-C--:B------:R-:W-:Y:S01]  /*0c90*/  FFMA R120, R37, R28.reuse, R22 ;  /* 0x0000001c25787223 */ /* 0x080fe20000000016 */
[----:B------:R-:W2:Y:S01]  /*0ca0*/  LDS.128 R48, [R0+0x280] ;  /* 0x0002800000307984 */ /* 0x000ea20000000c00 */
[-C--:B------:R-:W-:Y:S01]  /*0cb0*/  FFMA R7, R38, R28.reuse, R7 ;  /* 0x0000001c26077223 */ /* 0x080fe20000000007 */
[----:B------:R-:W-:Y:S01]  /*0cc0*/  FFMA R28, R39, R28, R8 ;  /* 0x0000001c271c7223 */ /* 0x000fe20000000008 */
[-C--:B------:R-:W-:Y:S01]  /*0cd0*/  FFMA R122, R32, R29.reuse, R9 ;  /* 0x0000001d207a7223 */ /* 0x080fe20000000009 */
[C---:B------:R-:W-:Y:S01]  /*0ce0*/  LOP3.LUT R8, R68.reuse, 0x1, RZ, 0xfc, !PT ;  /* 0x0000000144087812 */ /* 0x040fe200078efcff */
[----:B0-----:R-:W-:Y:S01]  /*0cf0*/  UMOV UR5, UR6 ;  /* 0x0000000600057c82 */ /* 0x001fe20008000000 */
[----:B------:R-:W-:Y:S01]  /*0d00*/  LOP3.LUT R9, R68, 0x2, RZ, 0xfc, !PT ;  /* 0x0000000244097812 */ /* 0x000fe200078efcff */
[CC--:B------:R-:W-:Y:S01]  /*0d10*/  FFMA R109, R35.reuse, R29.reuse, R12 ;  /* 0x0000001d236d7223 */ /* 0x0c0fe2000000000c */
[-C--:B------:R-:W-:Y:S01]  /*0d20*/  FFMA R20, R35, R30.reuse, R20 ;  /* 0x0000001e23147223 */ /* 0x080fe20000000014 */
[-C--:B------:R-:W-:Y:S01]  /*0d30*/  FFMA R55, R33, R29.reuse, R10 ;  /* 0x0000001d21377223 */ /* 0x080fe2000000000a */
[-C--:B------:R-:W-:Y:S01]  /*0d40*/  FFMA R93, R34, R29.reuse, R11 ;  /* 0x0000001d225d7223 */ /* 0x080fe2000000000b */
[----:B------:R-:W-:Y:S01]  /*0d50*/  LOP3.LUT R12, R68, 0x3, RZ, 0xfc, !PT ;  /* 0x00000003440c7812 */ /* 0x000fe200078efcff */
[-C--:B------:R-:W-:Y:S01]  /*0d60*/  FFMA R119, R32, R30.reuse, R17 ;  /* 0x0000001e20777223 */ /* 0x080fe20000000011 */
[----:B------:R-:W-:Y:S01]  /*0d70*/  ISETP.GE.AND P6, PT, R8, UR5, PT ;  /* 0x0000000508007c0c */ /* 0x000fe2000bfc6270 */
[----:B-----5:R0:W-:Y:S01]  /*0d80*/  STL.64 [R1], R4 ;  /* 0x0000000401007387 */ /* 0x0201e20000100a00 */
[----:B------:R-:W-:Y:S01]  /*0d90*/  ISETP.GE.AND P1, PT, R9, UR5, PT ;  /* 0x0000000509007c0c */ /* 0x000fe2000bf26270 */
[-C--:B------:R-:W-:Y:S01]  /*0da0*/  FFMA R113, R36, R29.reuse, R13 ;  /* 0x0000001d24717223 */ /* 0x080fe2000000000d */
[-C--:B------:R-:W-:Y:S01]  /*0db0*/  FFMA R115, R37, R29.reuse, R14 ;  /* 0x0000001d25737223 */ /* 0x080fe2000000000e */
[----:B------:R-:W3:Y:S01]  /*0dc0*/  LDS.128 R8, [R2+0x250] ;  /* 0x0002500002087984 */ /* 0x000ee20000000c00 */
[----:B------:R-:W-:Y:S01]  /*0dd0*/  FFMA R117, R38, R29, R15 ;  /* 0x0000001d26757223 */ /* 0x000fe2000000000f */
[----:B------:R-:W-:Y:S01]  /*0de0*/  FFMA R32, R32, R31, R53 ;  /* 0x0000001f20207223 */ /* 0x000fe20000000035 */
[----:B------:R-:W-:Y:S01]  /*0df0*/  FFMA R29, R39, R29, R16 ;  /* 0x0000001d271d7223 */ /* 0x000fe20000000010 */
[-C--:B------:R-:W-:Y:S01]  /*0e00*/  FFMA R121, R33, R30.reuse, R18 ;  /* 0x0000001e21797223 */ /* 0x080fe20000000012 */
[----:B------:R-:W-:Y:S01]  /*0e10*/  FFMA R123, R34, R30, R19 ;  /* 0x0000001e227b7223 */ /* 0x000fe20000000013 */
[----:B------:R-:W-:Y:S01]  /*0e20*/  MOV R53, R20 ;  /* 0x0000001400357202 */ /* 0x000fe20000000f00 */
[----:B------:R-:W-:Y:S01]  /*0e30*/  LDS.128 R16, [R0+0x400] ;  /* 0x0004000000107984 */ /* 0x000fe20000000c00 */
[-C--:B0-----:R-:W-:Y:S01]  /*0e40*/  FFMA R4, R36, R30.reuse, R21 ;  /* 0x0000001e24047223 */ /* 0x081fe20000000015 */
[-C--:B------:R-:W-:Y:S01]  /*0e50*/  FFMA R5, R38, R30.reuse, R23 ;  /* 0x0000001e26057223 */ /* 0x080fe20000000017 */
[----:B------:R-:W-:Y:S01]  /*0e60*/  ISETP.GE.AND P2, PT, R12, UR5, PT ;  /* 0x000000050c007c0c */ /* 0x000fe2000bf46270 */
[----:B------:R-:W-:Y:S01]  /*0e70*/  LDS.128 R20, [R0+0x480] ;  /* 0x0004800000147984 */ /* 0x000fe20000000c00 */
[-C--:B------:R-:W-:Y:S01]  /*0e80*/  FFMA R57, R34, R31.reuse, R57 ;  /* 0x0000001f22397223 */ /* 0x080fe20000000039 */
[-C--:B------:R-:W-:Y:S01]  /*0e90*/  FFMA R52, R37, R30.reuse, R52 ;  /* 0x0000001e25347223 */ /* 0x080fe20000000034 */
[----:B------:R-:W-:Y:S01]  /*0ea0*/  FFMA R30, R39, R30, R54 ;  /* 0x0000001e271e7223 */ /* 0x000fe20000000036 */
[----:B------:R-:W0:Y:S01]  /*0eb0*/  LDS.128 R12, [R2+0x420] ;  /* 0x00042000020c7984 */ /* 0x000e220000000c00 */
[-C--:B------:R-:W-:Y:S01]  /*0ec0*/  FFMA R56, R33, R31.reuse, R56 ;  /* 0x0000001f21387223 */ /* 0x080fe20000000038 */
[----:B------:R-:W-:Y:S01]  /*0ed0*/  FFMA R58, R35, R31, R58 ;  /* 0x0000001f233a7223 */ /* 0x000fe2000000003a */
[C---:B-1----:R-:W-:Y:S01]  /*0ee0*/  FFMA R85, R24.reuse, R44, R85 ;  /* 0x0000002c18557223 */ /* 0x042fe20000000055 */
[C---:B------:R-:W-:Y:S01]  /*0ef0*/  FFMA R84, R24.reuse, R45, R84 ;  /* 0x0000002d18547223 */ /* 0x040fe20000000054 */
[C---:B------:R-:W-:Y:S01]  /*0f00*/  FFMA R83, R24.reuse, R46, R83 ;  /* 0x0000002e18537223 */ /* 0x040fe20000000053 */
[C---:B------:R-:W-:Y:S01]  /*0f10*/  FFMA R82, R24.reuse, R47, R82 ;  /* 0x0000002f18527223 */ /* 0x040fe20000000052 */
[C---:B--2---:R-:W-:Y:S01]  /*0f20*/  FFMA R81, R24.reuse, R48, R81 ;  /* 0x0000003018517223 */ /* 0x044fe20000000051 */
[C---:B------:R-:W-:Y:S01]  /*0f30*/  FFMA R80, R24.reuse, R49, R80 ;  /* 0x0000003118507223 */ /* 0x040fe20000000050 */
[C---:B------:R-:W-:Y:S01]  /*0f40*/  FFMA R77, R24.reuse, R50, R77 ;  /* 0x00000032184d7223 */ /* 0x040fe2000000004d */
[----:B------:R-:W-:Y:S01]  /*0f50*/  FFMA R94, R24, R51, R94 ;  /* 0x00000033185e7223 */ /* 0x000fe2000000005e */
[----:B------:R-:W-:Y:S01]  /*0f60*/  IADD3 R24, PT, PT, R69, 0x20, RZ ;  /* 0x0000002045187810 */ /* 0x000fe20007ffe0ff */
[C---:B------:R-:W-:Y:S01]  /*0f70*/  FFMA R104, R25.reuse, R44, R104 ;  /* 0x0000002c19687223 */ /* 0x040fe20000000068 */
[C---:B------:R-:W-:Y:S01]  /*0f80*/  FFMA R92, R25.reuse, R45, R92 ;  /* 0x0000002d195c7223 */ /* 0x040fe2000000005c */
[C---:B------:R-:W-:Y:S01]  /*0f90*/  FFMA R91, R25.reuse, R46, R91 ;  /* 0x0000002e195b7223 */ /* 0x040fe2000000005b */
[C---:B------:R-:W-:Y:S01]  /*0fa0*/  FFMA R90, R25.reuse, R47, R90 ;  /* 0x0000002f195a7223 */ /* 0x040fe2000000005a */
[C---:B------:R-:W-:Y:S01]  /*0fb0*/  FFMA R89, R25.reuse, R48, R89 ;  /* 0x0000003019597223 */ /* 0x040fe20000000059 */
[C---:B------:R-:W-:Y:S01]  /*0fc0*/  FFMA R88, R25.reuse, R49, R88 ;  /* 0x0000003119587223 */ /* 0x040fe20000000058 */
[C---:B------:R-:W-:Y:S01]  /*0fd0*/  FFMA R87, R25.reuse, R50, R87 ;  /* 0x0000003219577223 */ /* 0x040fe20000000057 */
[----:B------:R-:W-:Y:S01]  /*0fe0*/  FFMA R102, R25, R51, R102 ;  /* 0x0000003319667223 */ /* 0x000fe20000000066 */
        /* <DEDUP_REMOVED lines=16> */
[----:B------:R-:W-:Y:S01]  /*10f0*/  ISETP.GE.AND P3, PT, R24, UR7, PT ;  /* 0x0000000718007c0c */ /* 0x000fe2000bf66270 */
[C---:B---3--:R-:W-:Y:S01]  /*1100*/  FFMA R111, R8.reuse, R44, R111 ;  /* 0x0000002c086f7223 */ /* 0x048fe2000000006f */
[----:B------:R-:W1:Y:S01]  /*1110*/  LDS.128 R24, [R2+0x460] ;  /* 0x0004600002187984 */ /* 0x000e620000000c00 */
[C---:B------:R-:W-:Y:S01]  /*1120*/  FFMA R118, R8.reuse, R45, R118 ;  /* 0x0000002d08767223 */ /* 0x040fe20000000076 */
[C---:B------:R-:W-:Y:S01]  /*1130*/  FFMA R75, R8.reuse, R46, R75 ;  /* 0x0000002e084b7223 */ /* 0x040fe2000000004b */
[C---:B------:R-:W-:Y:S01]  /*1140*/  FFMA R60, R8.reuse, R47, R60 ;  /* 0x0000002f083c7223 */ /* 0x040fe2000000003c */
[C---:B------:R-:W-:Y:S01]  /*1150*/  FFMA R59, R8.reuse, R48, R59 ;  /* 0x00000030083b7223 */ /* 0x040fe2000000003b */
[C---:B------:R-:W-:Y:S01]  /*1160*/  FFMA R120, R8.reuse, R49, R120 ;  /* 0x0000003108787223 */ /* 0x040fe20000000078 */
[C---:B------:R-:W-:Y:S01]  /*1170*/  FFMA R7, R8.reuse, R50, R7 ;  /* 0x0000003208077223 */ /* 0x040fe20000000007 */
[----:B------:R-:W-:Y:S01]  /*1180*/  FFMA R34, R8, R51, R28 ;  /* 0x0000003308227223 */ /* 0x000fe2000000001c */
[-C--:B------:R-:W-:Y:S01]  /*1190*/  FFMA R61, R36, R31.reuse, R61 ;  /* 0x0000001f243d7223 */ /* 0x080fe2000000003d */
[-C--:B------:R-:W-:Y:S01]  /*11a0*/  FFMA R62, R37, R31.reuse, R62 ;  /* 0x0000001f253e7223 */ /* 0x080fe2000000003e */
[-C--:B------:R-:W-:Y:S01]  /*11b0*/  FFMA R63, R38, R31.reuse, R63 ;  /* 0x0000001f263f7223 */ /* 0x080fe2000000003f */
[----:B------:R-:W-:Y:S01]  /*11c0*/  FFMA R86, R39, R31, R86 ;  /* 0x0000001f27567223 */ /* 0x000fe20000000056 */
[-C--:B------:R-:W-:Y:S01]  /*11d0*/  FFMA R93, R9, R46.reuse, R93 ;  /* 0x0000002e095d7223 */ /* 0x080fe2000000005d */
[CC--:B------:R-:W-:Y:S01]  /*11e0*/  FFMA R123, R10.reuse, R46.reuse, R123 ;  /* 0x0000002e0a7b7223 */ /* 0x0c0fe2000000007b */
[----:B------:R-:W-:Y:S01]  /*11f0*/  FFMA R57, R11, R46, R57 ;  /* 0x0000002e0b397223 */ /* 0x000fe20000000039 */
[CC--:B------:R-:W-:Y:S01]  /*1200*/  FFMA R122, R9.reuse, R44.reuse, R122 ;  /* 0x0000002c097a7223 */ /* 0x0c0fe2000000007a */
        /* <DEDUP_REMOVED lines=19> */
[----:B------:R-:W-:Y:S01]  /*1340*/  FFMA R86, R11, R51, R86 ;  /* 0x000000330b567223 */ /* 0x000fe20000000056 */
[C---:B0-----:R-:W-:Y:S01]  /*1350*/  FFMA R85, R12.reuse, R16, R85 ;  /* 0x000000100c557223 */ /* 0x041fe20000000055 */
[C---:B------:R-:W-:Y:S01]  /*1360*/  FFMA R84, R12.reuse, R17, R84 ;  /* 0x000000110c547223 */ /* 0x040fe20000000054 */
[C---:B------:R-:W-:Y:S01]  /*1370*/  FFMA R83, R12.reuse, R18, R83 ;  /* 0x000000120c537223 */ /* 0x040fe20000000053 */
[----:B------:R-:W-:Y:S01]  /*1380*/  FFMA R82, R12, R19, R82 ;  /* 0x000000130c527223 */ /* 0x000fe20000000052 */
[C---:B-1----:R-:W-:Y:S01]  /*1390*/  FFMA R111, R24.reuse, R16, R111 ;  /* 0x00000010186f7223 */ /* 0x042fe2000000006f */
        /* <DEDUP_REMOVED lines=35> */
[----:B------:R-:W0:Y:S01]  /*15d0*/  LDC R24, c[0x0][0x398] ;  /* 0x0000e600ff187b82 */ /* 0x000e220000000800 */
[----:B------:R-:W-:Y:S01]  /*15e0*/  LDS.128 R8, [R2+0x630] ;  /* 0x0006300002087984 */ /* 0x000fe20000000c00 */
[----:B------:R-:W-:Y:S01]  /*15f0*/  IADD3 R39, PT, PT, R69, 0x60, RZ ;  /* 0x0000006045277810 */ /* 0x000fe20007ffe0ff */
[C---:B------:R-:W-:Y:S01]  /*1600*/  FFMA R122, R25.reuse, R16, R122 ;  /* 0x00000010197a7223 */ /* 0x040fe2000000007a */
[----:B------:R-:W-:Y:S01]  /*1610*/  FFMA R48, R25, R17, R28 ;  /* 0x0000001119307223 */ /* 0x000fe2000000001c */
[----:B------:R-:W1:Y:S01]  /*1620*/  LDS.128 R12, [R0+0x600] ;  /* 0x00060000000c7984 */ /* 0x000e620000000c00 */
[----:B------:R-:W-:Y:S01]  /*1630*/  ISETP.GE.AND P5, PT, R39, UR7, PT ;  /* 0x0000000727007c0c */ /* 0x000fe2000bfa6270 */
[C---:B------:R-:W-:Y:S01]  /*1640*/  FFMA R93, R25.reuse, R18, R93 ;  /* 0x00000012195d7223 */ /* 0x040fe2000000005d */
[----:B------:R-:W-:Y:S01]  /*1650*/  FFMA R36, R25, R19, R36 ;  /* 0x0000001319247223 */ /* 0x000fe20000000024 */
[----:B------:R-:W2:Y:S01]  /*1660*/  LDS.128 R32, [R0+0x680] ;  /* 0x0006800000207984 */ /* 0x000ea20000000c00 */
        /* <DEDUP_REMOVED lines=8> */
[----:B------:R-:W-:Y:S01]  /*16f0*/  MOV R4, R78 ;  /* 0x0000004e00047202 */ /* 0x000fe20000000f00 */
[----:B------:R-:W3:Y:S01]  /*1700*/  LDS.128 R16, [R2+0x670] ;  /* 0x0006700002107984 */ /* 0x000ee20000000c00 */
[----:B------:R-:W-:Y:S01]  /*1710*/  MOV R5, R79 ;  /* 0x0000004f00057202 */ /* 0x000fe20000000f00 */
[----:B------:R-:W-:Y:S01]  /*1720*/  FFMA R113, R25, R20, R113 ;  /* 0x0000001419717223 */ /* 0x000fe20000000071 */
[----:B------:R-:W-:Y:S01]  /*1730*/  IADD3 R45, PT, PT, R69, 0x40, RZ ;  /* 0x00000040452d7810 */ /* 0x000fe20007ffe0ff */
[-C--:B------:R-:W-:Y:S01]  /*1740*/  FFMA R38, R25, R21.reuse, R38 ;  /* 0x0000001519267223 */ /* 0x080fe20000000026 */
[----:B------:R-:W-:Y:S01]  /*1750*/  FFMA R52, R26, R21, R52 ;  /* 0x000000151a347223 */ /* 0x000fe20000000034 */
[----:B0-----:R-:W-:Y:S01]  /*1760*/  IMAD.WIDE R28, R24, 0x4, R4 ;  /* 0x00000004181c7825 */ /* 0x001fe200078e0204 */
[----:B------:R-:W-:-:S03]  /*1770*/  ISETP.GE.AND P4, PT, R45, UR7, PT ;  /* 0x000000072d007c0c */ /* 0x000fc6000bf86270 */
[-C--:B------:R-:W-:Y:S01]  /*1780*/  FFMA R45, R26, R20.reuse, R31 ;  /* 0x000000141a2d7223 */ /* 0x080fe2000000001f */
[C---:B------:R-:W-:Y:S01]  /*1790*/  FFMA R61, R27.reuse, R20, R61 ;  /* 0x000000141b3d7223 */ /* 0x040fe2000000003d */
[----:B------:R-:W-:Y:S01]  /*17a0*/  FFMA R62, R27, R21, R62 ;  /* 0x000000151b3e7223 */ /* 0x000fe2000000003e */
[----:B------:R-:W-:Y:S01]  /*17b0*/  FFMA R117, R25, R22, R117 ;  /* 0x0000001619757223 */ /* 0x000fe20000000075 */
[----:B------:R-:W-:-:S04]  /*17c0*/  IMAD.WIDE R20, R24, 0x4, R28 ;  /* 0x0000000418147825 */ /* 0x000fc800078e021c */
[-C--:B------:R-:W-:Y:S01]  /*17d0*/  FFMA R54, R25, R23.reuse, R54 ;  /* 0x0000001719367223 */ /* 0x080fe20000000036 */
[CC--:B------:R-:W-:Y:S01]  /*17e0*/  FFMA R37, R26.reuse, R22.reuse, R37 ;  /* 0x000000161a257223 */ /* 0x0c0fe20000000025 */
[-C--:B------:R-:W-:Y:S01]  /*17f0*/  FFMA R47, R26, R23.reuse, R30 ;  /* 0x000000171a2f7223 */ /* 0x080fe2000000001e */
[C---:B------:R-:W-:Y:S01]  /*1800*/  FFMA R63, R27.reuse, R22, R63 ;  /* 0x000000161b3f7223 */ /* 0x040fe2000000003f */
[----:B------:R-:W-:Y:S01]  /*1810*/  FFMA R86, R27, R23, R86 ;  /* 0x000000171b567223 */ /* 0x000fe20000000056 */
[----:B------:R-:W-:Y:S01]  /*1820*/  IMAD.WIDE R24, R24, 0x4, R20 ;  /* 0x0000000418187825 */ /* 0x000fe200078e0214 */
[----:B------:R-:W4:Y:S01]  /*1830*/  @!P6 LDG.E R41, desc[UR8][R28.64] ;  /* 0x000000081c29e981 */ /* 0x000f22000c1e1900 */
[----:B------:R-:W-:-:S03]  /*1840*/  ISETP.GE.AND P6, PT, R69, UR7, PT ;  /* 0x0000000745007c0c */ /* 0x000fc6000bfc6270 */
[----:B------:R0:W4:Y:S01]  /*1850*/  @!P2 LDG.E R43, desc[UR8][R24.64] ;  /* 0x00000008182ba981 */ /* 0x000122000c1e1900 */
        /* <DEDUP_REMOVED lines=32> */
[----:B0-----:R-:W-:Y:S04]  /*1a60*/  LDS.128 R24, [R0+0x800] ;  /* 0x0008000000187984 */ /* 0x001fe80000000c00 */
[----:B------:R-:W-:Y:S04]  /*1a70*/  LDS.128 R28, [R0+0x880] ;  /* 0x00088000001c7984 */ /* 0x000fe80000000c00 */
[----:B------:R-:W0:Y:S01]  /*1a80*/  LDS.128 R8, [R2+0x880] ;  /* 0x0008800002087984 */ /* 0x000e220000000c00 */
[C---:B---3--:R-:W-:Y:S01]  /*1a90*/  FFMA R111, R16.reuse, R12, R111 ;  /* 0x0000000c106f7223 */ /* 0x048fe2000000006f */
[C---:B------:R-:W-:Y:S01]  /*1aa0*/  FFMA R118, R16.reuse, R13, R118 ;  /* 0x0000000d10767223 */ /* 0x040fe20000000076 */
[C---:B------:R-:W-:Y:S01]  /*1ab0*/  FFMA R75, R16.reuse, R14, R75 ;  /* 0x0000000e104b7223 */ /* 0x040fe2000000004b */
[----:B------:R1:W4:Y:S01]  /*1ac0*/  @!P1 LDG.E R42, desc[UR8][R20.64] ;  /* 0x00000008142a9981 */ /* 0x000322000c1e1900 */
        /* <DEDUP_REMOVED lines=9> */
[----:B-1----:R-:W1:Y:S01]  /*1b60*/  LDS.128 R20, [R2+0x840] ;  /* 0x0008400002147984 */ /* 0x002e620000000c00 */
        /* <DEDUP_REMOVED lines=20> */
[----:B------:R-:W-:Y:S04]  /*1cb0*/  LDS.128 R12, [R2+0xa50] ;  /* 0x000a5000020c7984 */ /* 0x000fe80000000c00 */
[----:B------:R-:W2:Y:S04]  /*1cc0*/  LDS.128 R32, [R0+0xa00] ;  /* 0x000a000000207984 */ /* 0x000ea80000000c00 */
[----:B------:R-:W3:Y:S04]  /*1cd0*/  LDS.128 R36, [R0+0xa80] ;  /* 0x000a800000247984 */ /* 0x000ee80000000c00 */
[----:B------:R-:W4:Y:S04]  /*1ce0*/  @!P0 LDG.E R40, desc[UR8][R4.64] ;  /* 0x0000000804288981 */ /* 0x000f28000c1e1900 */
[----:B------:R-:W4:Y:S04]  /*1cf0*/  @!P6 LDG.E R72, desc[UR8][R124.64] ;  /* 0x000000087c48e981 */ /* 0x000f28000c1e1900 */
[----:B------:R-:W4:Y:S04]  /*1d00*/  @!P3 LDG.E R70, desc[UR8][R124.64+0x80] ;  /* 0x000080087c46b981 */ /* 0x000f28000c1e1900 */
[----:B------:R-:W4:Y:S04]  /*1d10*/  @!P4 LDG.E R74, desc[UR8][R124.64+0x100] ;  /* 0x000100087c4ac981 */ /* 0x000f28000c1e1900 */
[----:B------:R-:W4:Y:S01]  /*1d20*/  @!P5 LDG.E R76, desc[UR8][R124.64+0x180] ;  /* 0x000180087c4cd981 */ /* 0x000f22000c1e1900 */
[C---:B0-----:R-:W-:Y:S01]  /*1d30*/  FFMA R111, R8.reuse, R24, R111 ;  /* 0x00000018086f7223 */ /* 0x041fe2000000006f */
[C---:B------:R-:W-:Y:S01]  /*1d40*/  FFMA R118, R8.reuse, R25, R118 ;  /* 0x0000001908767223 */ /* 0x040fe20000000076 */
[C---:B------:R-:W-:Y:S01]  /*1d50*/  FFMA R75, R8.reuse, R26, R75 ;  /* 0x0000001a084b7223 */ /* 0x040fe2000000004b */
[C---:B------:R-:W-:Y:S01]  /*1d60*/  FFMA R60, R8.reuse, R27, R60 ;  /* 0x0000001b083c7223 */ /* 0x040fe2000000003c */
[C---:B------:R-:W-:Y:S01]  /*1d70*/  FFMA R59, R8.reuse, R28, R59 ;  /* 0x0000001c083b7223 */ /* 0x040fe2000000003b */
[C---:B------:R-:W-:Y:S01]  /*1d80*/  FFMA R120, R8.reuse, R29, R120 ;  /* 0x0000001d08787223 */ /* 0x040fe20000000078 */
[C---:B------:R-:W-:Y:S01]  /*1d90*/  FFMA R7, R8.reuse, R30, R7 ;  /* 0x0000001e08077223 */ /* 0x040fe20000000007 */
[----:B------:R-:W-:Y:S01]  /*1da0*/  FFMA R8, R8, R31, R46 ;  /* 0x0000001f08087223 */ /* 0x000fe2000000002e */
[----:B------:R-:W-:Y:S01]  /*1db0*/  FFMA R53, R10, R28, R45 ;  /* 0x0000001c0a357223 */ /* 0x000fe2000000002d */
[----:B------:R-:W-:-:S02]  /*1dc0*/  FFMA R55, R11, R24, R44 ;  /* 0x000000180b377223 */ /* 0x000fc4000000002c */
[----:B------:R-:W0:Y:S01]  /*1dd0*/  LDS.128 R44, [R2+0xa90] ;  /* 0x000a9000022c7984 */ /* 0x000e220000000c00 */
        /* <DEDUP_REMOVED lines=49> */
[----:B------:R-:W-:Y:S01]  /*20f0*/  FFMA R58, R11, R27, R58 ;  /* 0x0000001b0b3a7223 */ /* 0x000fe2000000003a */
[C---:B--2---:R-:W-:Y:S01]  /*2100*/  FFMA R85, R12.reuse, R32, R85 ;  /* 0x000000200c557223 */ /* 0x044fe20000000055 */
[C---:B------:R-:W-:Y:S01]  /*2110*/  FFMA R84, R12.reuse, R33, R84 ;  /* 0x000000210c547223 */ /* 0x040fe20000000054 */
[C---:B------:R-:W-:Y:S01]  /*2120*/  FFMA R83, R12.reuse, R34, R83 ;  /* 0x000000220c537223 */ /* 0x040fe20000000053 */
[C---:B------:R-:W-:Y:S01]  /*2130*/  FFMA R82, R12.reuse, R35, R82 ;  /* 0x000000230c527223 */ /* 0x040fe20000000052 */
[C---:B---3--:R-:W-:Y:S01]  /*2140*/  FFMA R81, R12.reuse, R36, R81 ;  /* 0x000000240c517223 */ /* 0x048fe20000000051 */
        /* <DEDUP_REMOVED lines=26> */
[-C--:B------:R-:W-:Y:S01]  /*22f0*/  FFMA R116, R15, R39.reuse, R116 ;  /* 0x000000270f747223 */ /* 0x080fe20000000074 */
[----:B------:R-:W-:Y:S04]  /*2300*/  LDS.128 R20, [R2+0xc60] ;  /* 0x000c600002147984 */ /* 0x000fe80000000c00 */
[----:B------:R-:W1:Y:S04]  /*2310*/  LDS.128 R24, [R0+0xc00] ;  /* 0x000c000000187984 */ /* 0x000e680000000c00 */
[----:B------:R-:W2:Y:S04]  /*2320*/  LDS.128 R16, [R0+0xc80] ;  /* 0x000c800000107984 */ /* 0x000ea80000000c00 */
[----:B------:R-:W3:Y:S01]  /*2330*/  LDS.128 R12, [R2+0xca0] ;  /* 0x000ca000020c7984 */ /* 0x000ee20000000c00 */
[-C--:B0-----:R-:W-:Y:S01]  /*2340*/  FFMA R119, R46, R32.reuse, R119 ;  /* 0x000000202e777223 */ /* 0x081fe20000000077 */
[-C--:B------:R-:W-:Y:S01]  /*2350*/  FFMA R111, R44, R32.reuse, R111 ;  /* 0x000000202c6f7223 */ /* 0x080fe2000000006f */
[-C--:B------:R-:W-:Y:S01]  /*2360*/  FFMA R122, R45, R32.reuse, R122 ;  /* 0x000000202d7a7223 */ /* 0x080fe2000000007a */
[----:B------:R-:W-:Y:S01]  /*2370*/  FFMA R32, R47, R32, R55 ;  /* 0x000000202f207223 */ /* 0x000fe20000000037 */
[C---:B------:R-:W-:Y:S01]  /*2380*/  FFMA R113, R45.reuse, R36, R113 ;  /* 0x000000242d717223 */ /* 0x040fe20000000071 */
[----:B------:R-:W-:Y:S01]  /*2390*/  FFMA R121, R45, R39, R54 ;  /* 0x000000272d797223 */ /* 0x000fe20000000036 */
[----:B------:R-:W-:Y:S01]  /*23a0*/  MOV R55, R119 ;  /* 0x0000007700377202 */ /* 0x000fe20000000f00 */
        /* <DEDUP_REMOVED lines=9> */
[----:B---3--:R-:W-:Y:S01]  /*2440*/  FFMA R119, R13, R16, R113 ;  /* 0x000000100d777223 */ /* 0x008fe20000000071 */
[C---:B------:R-:W-:Y:S01]  /*2450*/  FFMA R113, R14.reuse, R24, R55 ;  /* 0x000000180e717223 */ /* 0x040fe20000000037 */
[----:B------:R-:W-:Y:S01]  /*2460*/  FFMA R20, R14, R27, R54 ;  /* 0x0000001b0e147223 */ /* 0x000fe20000000036 */
[----:B------:R-:W-:-:S02]  /*2470*/  MOV R54, R4 ;  /* 0x0000000400367202 */ /* 0x000fc40000000f00 */
[----:B------:R-:W-:Y:S02]  /*2480*/  MOV R55, R5 ;  /* 0x0000000500377202 */ /* 0x000fe40000000f00 */
[----:B------:R0:W5:Y:S01]  /*2490*/  LDL.LU.64 R4, [R1] ;  /* 0x0000000001047983 */ /* 0x0001620000300a00 */
[C---:B------:R-:W-:Y:S01]  /*24a0*/  FFMA R61, R11.reuse, R28, R61 ;  /* 0x0000001c0b3d7223 */ /* 0x040fe2000000003d */
[----:B------:R-:W-:Y:S01]  /*24b0*/  FFMA R63, R11, R30, R63 ;  /* 0x0000001e0b3f7223 */ /* 0x000fe2000000003f */
[C---:B------:R-:W-:Y:S01]  /*24c0*/  FFMA R120, R44.reuse, R37, R120 ;  /* 0x000000252c787223 */ /* 0x040fe20000000078 */
[C---:B------:R-:W-:Y:S01]  /*24d0*/  FFMA R28, R44.reuse, R39, R8 ;  /* 0x000000272c1c7223 */ /* 0x040fe20000000008 */
[----:B------:R-:W-:Y:S01]  /*24e0*/  FFMA R78, R45, R37, R78 ;  /* 0x000000252d4e7223 */ /* 0x000fe2000000004e */
[C---:B------:R-:W-:Y:S01]  /*24f0*/  FFMA R62, R11.reuse, R29, R62 ;  /* 0x0000001d0b3e7223 */ /* 0x040fe2000000003e */
[----:B------:R-:W-:Y:S01]  /*2500*/  FFMA R86, R11, R31, R86 ;  /* 0x0000001f0b567223 */ /* 0x000fe20000000056 */
[-C--:B------:R-:W-:Y:S01]  /*2510*/  FFMA R118, R44, R33.reuse, R118 ;  /* 0x000000212c767223 */ /* 0x080fe20000000076 */
[-C--:B------:R-:W-:Y:S01]  /*2520*/  FFMA R30, R45, R33.reuse, R48 ;  /* 0x000000212d1e7223 */ /* 0x080fe20000000030 */
[C---:B------:R-:W-:Y:S01]  /*2530*/  FFMA R109, R46.reuse, R33, R50 ;  /* 0x000000212e6d7223 */ /* 0x040fe20000000032 */
[CC--:B------:R-:W-:Y:S01]  /*2540*/  FFMA R53, R46.reuse, R36.reuse, R53 ;  /* 0x000000242e357223 */ /* 0x0c0fe20000000035 */
[----:B------:R-:W-:Y:S01]  /*2550*/  FFMA R52, R46, R37, R52 ;  /* 0x000000252e347223 */ /* 0x000fe20000000034 */
[----:B------:R-:W-:Y:S01]  /*2560*/  FFMA R56, R47, R33, R56 ;  /* 0x000000212f387223 */ /* 0x000fe20000000038 */
[C---:B------:R-:W-:Y:S01]  /*2570*/  FFMA R59, R44.reuse, R36, R59 ;  /* 0x000000242c3b7223 */ /* 0x040fe2000000003b */
[-C--:B------:R-:W-:Y:S01]  /*2580*/  FFMA R7, R44, R38.reuse, R7 ;  /* 0x000000262c077223 */ /* 0x080fe20000000007 */
[-C--:B------:R-:W-:Y:S01]  /*2590*/  FFMA R115, R45, R38.reuse, R117 ;  /* 0x000000262d737223 */ /* 0x080fe20000000075 */
[----:B------:R-:W-:Y:S01]  /*25a0*/  FFMA R31, R46, R38, R49 ;  /* 0x000000262e1f7223 */ /* 0x000fe20000000031 */
[C---:B------:R-:W-:Y:S01]  /*25b0*/  FFMA R61, R47.reuse, R36, R61 ;  /* 0x000000242f3d7223 */ /* 0x040fe2000000003d */
[----:B------:R-:W-:Y:S01]  /*25c0*/  FFMA R63, R47, R38, R63 ;  /* 0x000000262f3f7223 */ /* 0x000fe2000000003f */
[-C--:B------:R-:W-:Y:S01]  /*25d0*/  FFMA R75, R44, R34.reuse, R75 ;  /* 0x000000222c4b7223 */ /* 0x080fe2000000004b */
[-C--:B------:R-:W-:Y:S01]  /*25e0*/  FFMA R93, R45, R34.reuse, R93 ;  /* 0x000000222d5d7223 */ /* 0x080fe2000000005d */
[-C--:B------:R-:W-:Y:S01]  /*25f0*/  FFMA R79, R46, R34.reuse, R123 ;  /* 0x000000222e4f7223 */ /* 0x080fe2000000007b */
        /* <DEDUP_REMOVED lines=10> */
[----:B------:R-:W-:Y:S01]  /*26a0*/  FFMA R33, R12, R19, R28 ;  /* 0x000000130c217223 */ /* 0x000fe2000000001c */
[----:B------:R-:W-:Y:S01]  /*26b0*/  FFMA R117, R13, R17, R78 ;  /* 0x000000110d757223 */ /* 0x000fe2000000004e */
[-C--:B------:R-:W-:Y:S01]  /*26c0*/  FFMA R60, R44, R35.reuse, R60 ;  /* 0x000000232c3c7223 */ /* 0x080fe2000000003c */
[----:B------:R-:W-:Y:S01]  /*26d0*/  FFMA R29, R45, R35, R51 ;  /* 0x000000232d1d7223 */ /* 0x000fe20000000033 */
[----:B------:R-:W-:Y:S01]  /*26e0*/  FFMA R123, R46, R39, R10 ;  /* 0x000000272e7b7223 */ /* 0x000fe2000000000a */
        /* <DEDUP_REMOVED lines=11> */
[CC--:B------:R-:W-:Y:S01]  /*27a0*/  FFMA R22, R23.reuse, R24.reuse, R96 ;  /* 0x0000001817167223 */ /* 0x0c0fe20000000060 */
[-C--:B------:R-:W-:Y:S01]  /*27b0*/  FFMA R112, R23, R25.reuse, R112 ;  /* 0x0000001917707223 */ /* 0x080fe20000000070 */
[CC--:B------:R-:W-:Y:S01]  /*27c0*/  FFMA R111, R12.reuse, R24.reuse, R111 ;  /* 0x000000180c6f7223 */ /* 0x0c0fe2000000006f */
[-C--:B------:R-:W-:Y:S01]  /*27d0*/  FFMA R118, R12, R25.reuse, R118 ;  /* 0x000000190c767223 */ /* 0x080fe20000000076 */
[CC--:B------:R-:W-:Y:S01]  /*27e0*/  FFMA R28, R13.reuse, R24.reuse, R122 ;  /* 0x000000180d1c7223 */ /* 0x0c0fe2000000007a */
[-C--:B------:R-:W-:Y:S01]  /*27f0*/  FFMA R30, R13, R25.reuse, R30 ;  /* 0x000000190d1e7223 */ /* 0x080fe2000000001e */
[CC--:B------:R-:W-:Y:S01]  /*2800*/  FFMA R120, R14.reuse, R25.reuse, R109 ;  /* 0x000000190e787223 */ /* 0x0c0fe2000000006d */
[C---:B------:R-:W-:Y:S01]  /*2810*/  FFMA R78, R15.reuse, R24, R32 ;  /* 0x000000180f4e7223 */ /* 0x040fe20000000020 */
[----:B------:R-:W-:Y:S01]  /*2820*/  FFMA R56, R15, R25, R56 ;  /* 0x000000190f387223 */ /* 0x000fe20000000038 */
[----:B------:R-:W-:Y:S01]  /*2830*/  LDS.128 R8, [R2+0xe70] ;  /* 0x000e700002087984 */ /* 0x000fe20000000c00 */
[C---:B------:R-:W-:Y:S01]  /*2840*/  FFMA R21, R14.reuse, R16, R53 ;  /* 0x000000100e157223 */ /* 0x040fe20000000035 */
[----:B------:R-:W-:Y:S01]  /*2850*/  FFMA R106, R14, R17, R52 ;  /* 0x000000110e6a7223 */ /* 0x000fe20000000034 */
[----:B------:R-:W-:Y:S01]  /*2860*/  MOV R24, R54 ;  /* 0x0000003600187202 */ /* 0x000fe20000000f00 */
[----:B------:R-:W1:Y:S01]  /*2870*/  LDS.128 R44, [R0+0xe00] ;  /* 0x000e0000002c7984 */ /* 0x000e620000000c00 */
[----:B------:R-:W-:-:S03]  /*2880*/  MOV R25, R55 ;  /* 0x0000003700197202 */ /* 0x000fc60000000f00 */
[----:B------:R2:W3:Y:S04]  /*2890*/  LDS.128 R48, [R0+0xe80] ;  /* 0x000e800000307984 */ /* 0x0004e80000000c00 */
[----:B------:R0:W4:Y:S01]  /*28a0*/  LDS.128 R52, [R2+0xeb0] ;  /* 0x000eb00002347984 */ /* 0x0001220000000c00 */
[----:B------:R-:W-:Y:S02]  /*28b0*/  LOP3.LUT R66, R66, 0x2000, RZ, 0x3c, !PT ;  /* 0x0000200042427812 */ /* 0x000fe400078e3cff */
[----:B------:R-:W-:Y:S02]  /*28c0*/  LOP3.LUT R67, R67, 0x1000, RZ, 0x3c, !PT ;  /* 0x0000100043437812 */ /* 0x000fe400078e3cff */
[----:B------:R-:W-:Y:S02]  /*28d0*/  MOV R35, R121 ;  /* 0x0000007900237202 */ /* 0x000fe40000000f00 */
[----:B--2---:R-:W-:-:S02]  /*28e0*/  LOP3.LUT R0, R0, 0x1000, RZ, 0x3c, !PT ;  /* 0x0000100000007812 */ /* 0x004fc400078e3cff */
[----:B0-----:R-:W-:Y:S01]  /*28f0*/  LOP3.LUT R2, R2, 0x2000, RZ, 0x3c, !PT ;  /* 0x0000200002027812 */ /* 0x001fe200078e3cff */
[C---:B------:R-:W-:Y:S01]  /*2900*/  FFMA R107, R23.reuse, R26, R107 ;  /* 0x0000001a176b7223 */ /* 0x040fe2000000006b */
[C---:B------:R-:W-:Y:S01]  /*2910*/  FFMA R110, R23.reuse, R27, R110 ;  /* 0x0000001b176e7223 */ /* 0x040fe2000000006e */
[C---:B------:R-:W-:Y:S01]  /*2920*/  FFMA R105, R23.reuse, R16, R105 ;  /* 0x0000001017697223 */ /* 0x040fe20000000069 */
[C---:B------:R-:W-:Y:S01]  /*2930*/  FFMA R108, R23.reuse, R17, R108 ;  /* 0x00000011176c7223 */ /* 0x040fe2000000006c */
[C---:B------:R-:W-:Y:S01]  /*2940*/  FFMA R103, R23.reuse, R18, R103 ;  /* 0x0000001217677223 */ /* 0x040fe20000000067 */
[----:B------:R-:W-:Y:S01]  /*2950*/  FFMA R116, R23, R19, R116 ;  /* 0x0000001317747223 */ /* 0x000fe20000000074 */
[CC--:B------:R-:W-:Y:S01]  /*2960*/  FFMA R121, R13.reuse, R26.reuse, R93 ;  /* 0x0000001a0d797223 */ /* 0x0c0fe2000000005d */
[C---:B------:R-:W-:Y:S01]  /*2970*/  FFMA R75, R12.reuse, R26, R75 ;  /* 0x0000001a0c4b7223 */ /* 0x040fe2000000004b */
[C---:B------:R-:W-:Y:S01]  /*2980*/  FFMA R60, R12.reuse, R27, R60 ;  /* 0x0000001b0c3c7223 */ /* 0x040fe2000000003c */
[C---:B------:R-:W-:Y:S01]  /*2990*/  FFMA R59, R12.reuse, R16, R59 ;  /* 0x000000100c3b7223 */ /* 0x040fe2000000003b */
[-C--:B------:R-:W-:Y:S01]  /*29a0*/  FFMA R7, R12, R18.reuse, R7 ;  /* 0x000000120c077223 */ /* 0x080fe20000000007 */
[CC--:B------:R-:W-:Y:S01]  /*29b0*/  FFMA R115, R13.reuse, R18.reuse, R115 ;  /* 0x000000120d737223 */ /* 0x0c0fe20000000073 */
[-C--:B------:R-:W-:Y:S01]  /*29c0*/  FFMA R122, R13, R19.reuse, R35 ;  /* 0x000000130d7a7223 */ /* 0x080fe20000000023 */
[CC--:B------:R-:W-:Y:S01]  /*29d0*/  FFMA R23, R14.reuse, R18.reuse, R31 ;  /* 0x000000120e177223 */ /* 0x0c0fe2000000001f */
[CC--:B------:R-:W-:Y:S01]  /*29e0*/  FFMA R104, R14.reuse, R19.reuse, R123 ;  /* 0x000000130e687223 */ /* 0x0c0fe2000000007b */
[C---:B------:R-:W-:Y:S01]  /*29f0*/  FFMA R63, R15.reuse, R18, R63 ;  /* 0x000000120f3f7223 */ /* 0x040fe2000000003f */
[----:B------:R-:W-:Y:S01]  /*2a00*/  FFMA R86, R15, R19, R86 ;  /* 0x000000130f567223 */ /* 0x000fe20000000056 */
[-C--:B------:R-:W-:Y:S01]  /*2a10*/  FFMA R12, R13, R27.reuse, R29 ;  /* 0x0000001b0d0c7223 */ /* 0x080fe2000000001d */
[-C--:B------:R-:W-:Y:S01]  /*2a20*/  FFMA R79, R14, R26.reuse, R79 ;  /* 0x0000001a0e4f7223 */ /* 0x080fe2000000004f */
[C---:B------:R-:W-:Y:S01]  /*2a30*/  FFMA R57, R15.reuse, R26, R57 ;  /* 0x0000001a0f397223 */ /* 0x040fe20000000039 */
[----:B------:R-:W-:Y:S01]  /*2a40*/  FFMA R58, R15, R27, R58 ;  /* 0x0000001b0f3a7223 */ /* 0x000fe2000000003a */
[----:B------:R-:W-:Y:S01]  /*2a50*/  MOV R18, R24 ;  /* 0x0000001800127202 */ /* 0x000fe20000000f00 */
[C---:B-1----:R-:W-:Y:S01]  /*2a60*/  FFMA R85, R8.reuse, R44, R85 ;  /* 0x0000002c08557223 */ /* 0x042fe20000000055 */
[C---:B------:R-:W-:Y:S01]  /*2a70*/  FFMA R84, R8.reuse, R45, R84 ;  /* 0x0000002d08547223 */ /* 0x040fe20000000054 */
[C---:B------:R-:W-:Y:S01]  /*2a80*/  FFMA R83, R8.reuse, R46, R83 ;  /* 0x0000002e08537223 */ /* 0x040fe20000000053 */
[C---:B------:R-:W-:Y:S01]  /*2a90*/  FFMA R82, R8.reuse, R47, R82 ;  /* 0x0000002f08527223 */ /* 0x040fe20000000052 */
[C---:B---3--:R-:W-:Y:S01]  /*2aa0*/  FFMA R81, R8.reuse, R48, R81 ;  /* 0x0000003008517223 */ /* 0x048fe20000000051 */
[----:B----4-:R0:W-:Y:S04]  /*2ab0*/  STS.128 [R66], R40 ;  /* 0x0000002842007388 */ /* 0x0101e80000000c00 */
[----:B------:R0:W-:Y:S04]  /*2ac0*/  STS [R67], R72 ;  /* 0x0000004843007388 */ /* 0x0001e80000000800 */
[----:B------:R0:W-:Y:S04]  /*2ad0*/  STS [R67+0x80], R70 ;  /* 0x0000804643007388 */ /* 0x0001e80000000800 */
[----:B------:R0:W-:Y:S04]  /*2ae0*/  STS [R67+0x100], R74 ;  /* 0x0001004a43007388 */ /* 0x0001e80000000800 */
[----:B------:R0:W-:Y:S01]  /*2af0*/  STS [R67+0x180], R76 ;  /* 0x0001804c43007388 */ /* 0x0001e20000000800 */
        /* <DEDUP_REMOVED lines=20> */
[----:B------:R-:W-:Y:S01]  /*2c40*/  MOV R19, R25 ;  /* 0x0000001900137202 */ /* 0x000fe20000000f00 */
[----:B------:R-:W-:Y:S01]  /*2c50*/  BAR.SYNC.DEFER_BLOCKING 0x0 ;  /* 0x0000000000007b1d */ /* 0x000fe20000010000 */
[C---:B------:R-:W-:Y:S01]  /*2c60*/  FFMA R22, R52.reuse, R49, R38 ;  /* 0x0000003134167223 */ /* 0x040fe20000000026 */
[----:B------:R-:W-:Y:S01]  /*2c70*/  FFMA R8, R52, R51, R33 ;  /* 0x0000003334087223 */ /* 0x000fe20000000021 */
[C---:B------:R-:W-:Y:S01]  /*2c80*/  FFMA R9, R53.reuse, R44, R28 ;  /* 0x0000002c35097223 */ /* 0x040fe2000000001c */
[----:B------:R-:W-:Y:S01]  /*2c90*/  FFMA R10, R53, R45, R30 ;  /* 0x0000002d350a7223 */ /* 0x000fe2000000001e */
[----:B------:R-:W-:Y:S01]  /*2ca0*/  FFMA R61, R15, R16, R61 ;  /* 0x000000100f3d7223 */ /* 0x000fe2000000003d */
[----:B------:R-:W-:Y:S01]  /*2cb0*/  FFMA R16, R53, R51, R122 ;  /* 0x0000003335107223 */ /* 0x000fe2000000007a */
[----:B------:R-:W-:Y:S01]  /*2cc0*/  MOV R122, R18 ;  /* 0x00000012007a7202 */ /* 0x000fe20000000f00 */
[----:B------:R-:W-:Y:S01]  /*2cd0*/  FFMA R62, R15, R17, R62 ;  /* 0x000000110f3e7223 */ /* 0x000fe2000000003e */
[C---:B------:R-:W-:Y:S01]  /*2ce0*/  FFMA R112, R11.reuse, R45, R112 ;  /* 0x0000002d0b707223 */ /* 0x040fe20000000070 */
[C---:B------:R-:W-:Y:S01]  /*2cf0*/  FFMA R107, R11.reuse, R46, R107 ;  /* 0x0000002e0b6b7223 */ /* 0x040fe2000000006b */
[C---:B------:R-:W-:Y:S01]  /*2d00*/  FFMA R110, R11.reuse, R47, R110 ;  /* 0x0000002f0b6e7223 */ /* 0x040fe2000000006e */
[----:B------:R0:W1:Y:S04]  /*2d10*/  LDS.128 R24, [R2] ;  /* 0x0000000002187984 */ /* 0x0000680000000c00 */
[----:B------:R0:W2:Y:S04]  /*2d20*/  LDS.128 R28, [R2+0x40] ;  /* 0x00004000021c7984 */ /* 0x0000a80000000c00 */
[----:B------:R0:W3:Y:S04]  /*2d30*/  LDS.128 R32, [R0] ;  /* 0x0000000000207984 */ /* 0x0000e80000000c00 */
[----:B------:R0:W4:Y:S01]  /*2d40*/  LDS.128 R36, [R0+0x80] ;  /* 0x0000800000247984 */ /* 0x0001220000000c00 */
        /* <DEDUP_REMOVED lines=8> */
[----:B------:R-:W-:Y:S01]  /*2dd0*/  FFMA R15, R53, R50, R115 ;  /* 0x00000032350f7223 */ /* 0x000fe20000000073 */
[----:B------:R-:W-:Y:S01]  /*2de0*/  FFMA R53, R55, R44, R78 ;  /* 0x0000002c37357223 */ /* 0x000fe2000000004e */
[----:B------:R-:W-:Y:S01]  /*2df0*/  UIADD3 UR4, UPT, UPT, UR4, 0x1, URZ ;  /* 0x0000000104047890 */ /* 0x000fe2000fffe0ff */
[----:B------:R-:W-:-:S02]  /*2e00*/  MOV R123, R19 ;  /* 0x00000013007b7202 */ /* 0x000fc40000000f00 */
[----:B------:R-:W-:Y:S01]  /*2e10*/  IADD3 R78, P1, PT, R122, 0x20, RZ ;  /* 0x000000207a4e7810 */ /* 0x000fe20007f3e0ff */
[----:B------:R-:W-:-:S03]  /*2e20*/  FFMA R19, R54, R46, R79 ;  /* 0x0000002e36137223 */ /* 0x000fc6000000004f */
[----:B------:R-:W-:Y:S02]  /*2e30*/  IADD3.X R79, PT, PT, RZ, R123, RZ, P1, !PT ;  /* 0x0000007bff4f7210 */ /* 0x000fe40000ffe4ff */
[----:B------:R-:W-:Y:S01]  /*2e40*/  ISETP.NE.AND P1, PT, R71, UR4, PT ;  /* 0x0000000447007c0c */ /* 0x000fe2000bf25270 */
        /* <DEDUP_REMOVED lines=20> */
[----:B------:R-:W-:Y:S01]  /*2f90*/  IMAD.WIDE R124, R73, 0x4, R124 ;  /* 0x00000004497c7825 */ /* 0x000fe200078e027c */
[----:B01234-:R-:W-:Y:S06]  /*2fa0*/  @P1 BRA `(.L_x_84) ;  /* 0xffffffd8009c1947 */ /* 0x01ffec000383ffff */
.L_x_83:
[----:B------:R-:W0:Y:S01]  /*2fb0*/  LDCU UR4, c[0x0][0x3b8] ;  /* 0x00007700ff0477ac */ /* 0x000e220008000800 */
[C---:B---34-:R-:W-:Y:S01]  /*2fc0*/  FFMA R111, R28.reuse, R32, R111 ;  /* 0x000000201c6f7223 */ /* 0x058fe2000000006f */
[C---:B------:R-:W-:Y:S01]  /*2fd0*/  FFMA R118, R28.reuse, R33, R118 ;  /* 0x000000211c767223 */ /* 0x040fe20000000076 */
[C---:B------:R-:W-:Y:S01]  /*2fe0*/  FFMA R75, R28.reuse, R34, R75 ;  /* 0x000000221c4b7223 */ /* 0x040fe2000000004b */
[C---:B------:R-:W-:Y:S01]  /*2ff0*/  FFMA R60, R28.reuse, R35, R60 ;  /* 0x000000231c3c7223 */ /* 0x040fe2000000003c */
[C---:B-1----:R-:W-:Y:S01]  /*3000*/  FFMA R59, R28.reuse, R36, R59 ;  /* 0x000000241c3b7223 */ /* 0x042fe2000000003b */
[C---:B------:R-:W-:Y:S01]  /*3010*/  FFMA R66, R28.reuse, R37, R22 ;  /* 0x000000251c427223 */ /* 0x040fe20000000016 */
[C---:B------:R-:W-:Y:S01]  /*3020*/  FFMA R7, R28.reuse, R38, R7 ;  /* 0x000000261c077223 */ /* 0x040fe20000000007 */
[----:B------:R-:W-:Y:S01]  /*3030*/  FFMA R28, R28, R39, R8 ;  /* 0x000000271c1c7223 */ /* 0x000fe20000000008 */
[C---:B------:R-:W-:Y:S01]  /*3040*/  FFMA R68, R29.reuse, R32, R9 ;  /* 0x000000201d447223 */ /* 0x040fe20000000009 */
[C---:B------:R-:W-:Y:S01]  /*3050*/  FFMA R72, R29.reuse, R35, R12 ;  /* 0x000000231d487223 */ /* 0x040fe2000000000c */
[----:B-----5:R-:W-:Y:S01]  /*3060*/  SHF.R.S32.HI R9, RZ, 0x1f, R5 ;  /* 0x0000001fff097819 */ /* 0x020fe20000011405 */
[----:B------:R-:W-:Y:S01]  /*3070*/  FFMA R51, R29, R36, R13 ;  /* 0x000000241d337223 */ /* 0x000fe2000000000d */
[C---:B--2---:R-:W-:Y:S01]  /*3080*/  FFMA R85, R24.reuse, R32, R85 ;  /* 0x0000002018557223 */ /* 0x044fe20000000055 */
[C---:B------:R-:W-:Y:S01]  /*3090*/  FFMA R84, R24.reuse, R33, R84 ;  /* 0x0000002118547223 */ /* 0x040fe20000000054 */
[C---:B------:R-:W-:Y:S01]  /*30a0*/  FFMA R83, R24.reuse, R34, R83 ;  /* 0x0000002218537223 */ /* 0x040fe20000000053 */
[C---:B------:R-:W-:Y:S01]  /*30b0*/  FFMA R82, R24.reuse, R35, R82 ;  /* 0x0000002318527223 */ /* 0x040fe20000000052 */
[----:B------:R-:W-:Y:S01]  /*30c0*/  FFMA R81, R24, R36, R81 ;  /* 0x0000002418517223 */ /* 0x000fe20000000051 */
[----:B0-----:R-:W-:-:S02]  /*30d0*/  IMAD R8, R4, UR4, RZ ;  /* 0x0000000404087c24 */ /* 0x001fc4000f8e02ff */
[C---:B------:R-:W-:Y:S01]  /*30e0*/  FFMA R80, R24.reuse, R37, R80 ;  /* 0x0000002518507223 */ /* 0x040fe20000000050 */
[C---:B------:R-:W-:Y:S01]  /*30f0*/  FFMA R77, R24.reuse, R38, R77 ;  /* 0x00000026184d7223 */ /* 0x040fe2000000004d */
[----:B------:R-:W-:Y:S01]  /*3100*/  FFMA R94, R24, R39, R94 ;  /* 0x00000027185e7223 */ /* 0x000fe2000000005e */
[----:B------:R-:W-:Y:S01]  /*3110*/  FFMA R48, R25, R32, R93 ;  /* 0x0000002019307223 */ /* 0x000fe2000000005d */
[----:B------:R-:W-:Y:S01]  /*3120*/  IADD3 R12, P0, PT, R5, R8, RZ ;  /* 0x00000008050c7210 */ /* 0x000fe20007f1e0ff */
        /* <DEDUP_REMOVED lines=25> */
[----:B------:R-:W-:Y:S01]  /*32c0*/  LEA.HI.X.SX32 R13, R8, R9, 0x1, P0 ;  /* 0x00000009080d7211 */ /* 0x000fe200000f0eff */
[----:B------:R-:W-:Y:S01]  /*32d0*/  LDS.128 R40, [R2+0x210] ;  /* 0x0002100002287984 */ /* 0x000fe20000000c00 */
[----:B------:R-:W0:Y:S01]  /*32e0*/  LDCU.64 UR10, c[0x0][0x3b0] ;  /* 0x00007600ff0a77ac */ /* 0x000e220008000a00 */
[CC--:B------:R-:W-:Y:S01]  /*32f0*/  FFMA R78, R30.reuse, R33.reuse, R18 ;  /* 0x000000211e4e7223 */ /* 0x0c0fe20000000012 */
[----:B------:R-:W-:Y:S01]  /*3300*/  FFMA R56, R31, R33, R56 ;  /* 0x000000211f387223 */ /* 0x000fe20000000038 */
[----:B------:R-:W1:Y:S01]  /*3310*/  LDS.128 R24, [R0+0x200] ;  /* 0x0002000000187984 */ /* 0x000e620000000c00 */
[C---:B------:R-:W-:Y:S01]  /*3320*/  FFMA R74, R29.reuse, R37, R14 ;  /* 0x000000251d4a7223 */ /* 0x040fe2000000000e */
[C---:B------:R-:W-:Y:S01]  /*3330*/  FFMA R55, R29.reuse, R38, R15 ;  /* 0x000000261d377223 */ /* 0x040fe2000000000f */
[----:B------:R-:W-:Y:S01]  /*3340*/  FFMA R76, R29, R39, R16 ;  /* 0x000000271d4c7223 */ /* 0x000fe20000000010 */
[----:B------:R-:W2:Y:S01]  /*3350*/  LDS.128 R8, [R2+0x250] ;  /* 0x0002500002087984 */ /* 0x000ea20000000c00 */
[CC--:B------:R-:W-:Y:S01]  /*3360*/  FFMA R29, R30.reuse, R32.reuse, R17 ;  /* 0x000000201e1d7223 */ /* 0x0c0fe20000000011 */
[C---:B------:R-:W-:Y:S01]  /*3370*/  FFMA R32, R31.reuse, R32, R53 ;  /* 0x000000201f207223 */ /* 0x040fe20000000035 */
[C---:B------:R-:W-:Y:S01]  /*3380*/  FFMA R57, R31.reuse, R34, R57 ;  /* 0x000000221f397223 */ /* 0x040fe20000000039 */
[----:B------:R-:W3:Y:S01]  /*3390*/  LDS.128 R44, [R0+0x280] ;  /* 0x00028000002c7984 */ /* 0x000ee20000000c00 */
[C---:B------:R-:W-:Y:S01]  /*33a0*/  FFMA R58, R31.reuse, R35, R58 ;  /* 0x000000231f3a7223 */ /* 0x040fe2000000003a */
[C---:B------:R-:W-:Y:S01]  /*33b0*/  FFMA R61, R31.reuse, R36, R61 ;  /* 0x000000241f3d7223 */ /* 0x040fe2000000003d */
[C---:B------:R-:W-:Y:S01]  /*33c0*/  FFMA R62, R31.reuse, R37, R62 ;  /* 0x000000251f3e7223 */ /* 0x040fe2000000003e */
[C---:B------:R-:W-:Y:S01]  /*33d0*/  FFMA R63, R31.reuse, R38, R63 ;  /* 0x000000261f3f7223 */ /* 0x040fe2000000003f */
[----:B------:R-:W-:Y:S01]  /*33e0*/  FFMA R86, R31, R39, R86 ;  /* 0x000000271f567223 */ /* 0x000fe20000000056 */
[----:B------:R-:W-:Y:S01]  /*33f0*/  FFMA R67, R30, R34, R19 ;  /* 0x000000221e437223 */ /* 0x000fe20000000013 */
[----:B0-----:R-:W-:Y:S01]  /*3400*/  LEA R33, P0, R12, UR10, 0x2 ;  /* 0x0000000a0c217c11 */ /* 0x001fe2000f8010ff */
[C---:B------:R-:W-:Y:S01]  /*3410*/  FFMA R104, R30.reuse, R35, R20 ;  /* 0x000000231e687223 */ /* 0x040fe20000000014 */
[C---:B------:R-:W-:Y:S01]  /*3420*/  FFMA R69, R30.reuse, R36, R21 ;  /* 0x000000241e457223 */ /* 0x040fe20000000015 */
[----:B------:R-:W-:Y:S01]  /*3430*/  FFMA R71, R30, R38, R23 ;  /* 0x000000261e477223 */ /* 0x000fe20000000017 */
[----:B------:R-:W-:Y:S01]  /*3440*/  LEA.HI.X R31, R12, UR11, R13, 0x2, P0 ;  /* 0x0000000b0c1f7c11 */ /* 0x000fe200080f140d */
[----:B------:R-:W-:Y:S01]  /*3450*/  LDS.128 R16, [R0+0x400] ;  /* 0x0004000000107984 */ /* 0x000fe20000000c00 */
[C---:B------:R-:W-:Y:S01]  /*3460*/  FFMA R52, R30.reuse, R37, R52 ;  /* 0x000000251e347223 */ /* 0x040fe20000000034 */
[----:B------:R-:W-:Y:S01]  /*3470*/  FFMA R30, R30, R39, R54 ;  /* 0x000000271e1e7223 */ /* 0x000fe20000000036 */
[----:B------:R-:W0:Y:S01]  /*3480*/  LDCU UR4, c[0x0][0x38c] ;  /* 0x00007180ff0477ac */ /* 0x000e220008000800 */
[----:B------:R-:W4:Y:S01]  /*3490*/  LDS.128 R12, [R2+0x420] ;  /* 0x00042000020c7984 */ /* 0x000f220000000c00 */
[----:B------:R-:W-:-:S03]  /*34a0*/  ISETP.GE.AND P0, PT, R4, UR5, PT ;  /* 0x0000000504007c0c */ /* 0x000fc6000bf06270 */
[----:B------:R-:W0:Y:S04]  /*34b0*/  LDS.128 R20, [R0+0x480] ;  /* 0x0004800000147984 */ /* 0x000e280000000c00 */
[----:B------:R-:W-:Y:S01]  /*34c0*/  LDS.128 R36, [R0+0x600] ;  /* 0x0006000000247984 */ /* 0x000fe20000000c00 */
[C---:B-1----:R-:W-:Y:S01]  /*34d0*/  FFMA R85, R40.reuse, R24, R85 ;  /* 0x0000001828557223 */ /* 0x042fe20000000055 */
        /* <DEDUP_REMOVED lines=15> */
[C---:B--2---:R-:W-:Y:S01]  /*35d0*/  FFMA R111, R8.reuse, R24, R111 ;  /* 0x00000018086f7223 */ /* 0x044fe2000000006f */
        /* <DEDUP_REMOVED lines=15> */
[C---:B---3--:R-:W-:Y:S01]  /*36d0*/  FFMA R81, R40.reuse, R44, R81 ;  /* 0x0000002c28517223 */ /* 0x048fe20000000051 */
        /* <DEDUP_REMOVED lines=27> */
[----:B------:R-:W1:Y:S01]  /*3890*/  LDS.128 R24, [R2+0x460] ;  /* 0x0004600002187984 */ /* 0x000e620000000c00 */
[C---:B------:R-:W-:Y:S01]  /*38a0*/  FFMA R61, R11.reuse, R44, R61 ;  /* 0x0000002c0b3d7223 */ /* 0x040fe2000000003d */
[C---:B------:R-:W-:Y:S01]  /*38b0*/  FFMA R62, R11.reuse, R45, R62 ;  /* 0x0000002d0b3e7223 */ /* 0x040fe2000000003e */
[C---:B------:R-:W-:Y:S01]  /*38c0*/  FFMA R63, R11.reuse, R46, R63 ;  /* 0x0000002e0b3f7223 */ /* 0x040fe2000000003f */
[----:B------:R-:W-:Y:S01]  /*38d0*/  FFMA R86, R11, R47, R86 ;  /* 0x0000002f0b567223 */ /* 0x000fe20000000056 */
[----:B------:R-:W-:Y:S01]  /*38e0*/  LDS.128 R40, [R0+0x680] ;  /* 0x0006800000287984 */ /* 0x000fe20000000c00 */
[C---:B----4-:R-:W-:Y:S01]  /*38f0*/  FFMA R85, R12.reuse, R16, R85 ;  /* 0x000000100c557223 */ /* 0x050fe20000000055 */
[C---:B------:R-:W-:Y:S01]  /*3900*/  FFMA R84, R12.reuse, R17, R84 ;  /* 0x000000110c547223 */ /* 0x040fe20000000054 */
[C---:B------:R-:W-:Y:S01]  /*3910*/  FFMA R83, R12.reuse, R18, R83 ;  /* 0x000000120c537223 */ /* 0x040fe20000000053 */
[----:B------:R-:W2:Y:S01]  /*3920*/  LDS.128 R8, [R2+0x630] ;  /* 0x0006300002087984 */ /* 0x000ea20000000c00 */
[C---:B------:R-:W-:Y:S01]  /*3930*/  FFMA R82, R12.reuse, R19, R82 ;  /* 0x000000130c527223 */ /* 0x040fe20000000052 */
[C---:B0-----:R-:W-:Y:S01]  /*3940*/  FFMA R81, R12.reuse, R20, R81 ;  /* 0x000000140c517223 */ /* 0x041fe20000000051 */
        /* <DEDUP_REMOVED lines=60> */
[C---:B--2---:R-:W-:Y:S01]  /*3d10*/  FFMA R85, R8.reuse, R36, R85 ;  /* 0x0000002408557223 */ /* 0x044fe20000000055 */
        /* <DEDUP_REMOVED lines=23> */
[----:B------:R-:W-:Y:S01]  /*3e90*/  LDS.128 R16, [R2+0x840] ;  /* 0x0008400002107984 */ /* 0x000fe20000000c00 */
[C---:B------:R-:W-:Y:S01]  /*3ea0*/  FFMA R50, R11.reuse, R36, R50 ;  /* 0x000000240b327223 */ /* 0x040fe20000000032 */
[C---:B------:R-:W-:Y:S01]  /*3eb0*/  FFMA R112, R11.reuse, R37, R112 ;  /* 0x000000250b707223 */ /* 0x040fe20000000070 */
[C---:B------:R-:W-:Y:S01]  /*3ec0*/  FFMA R107, R11.reuse, R38, R107 ;  /* 0x000000260b6b7223 */ /* 0x040fe2000000006b */
[----:B------:R-:W1:Y:S01]  /*3ed0*/  LDS.128 R20, [R0+0x800] ;  /* 0x0008000000147984 */ /* 0x000e620000000c00 */
[C---:B------:R-:W-:Y:S01]  /*3ee0*/  FFMA R110, R11.reuse, R39, R110 ;  /* 0x000000270b6e7223 */ /* 0x040fe2000000006e */
[C---:B------:R-:W-:Y:S01]  /*3ef0*/  FFMA R105, R11.reuse, R40, R105 ;  /* 0x000000280b697223 */ /* 0x040fe20000000069 */
[C---:B------:R-:W-:Y:S01]  /*3f00*/  FFMA R108, R11.reuse, R41, R108 ;  /* 0x000000290b6c7223 */ /* 0x040fe2000000006c */
[----:B------:R-:W2:Y:S01]  /*3f10*/  LDS.128 R24, [R0+0x880] ;  /* 0x0008800000187984 */ /* 0x000ea20000000c00 */
[C---:B------:R-:W-:Y:S01]  /*3f20*/  FFMA R103, R11.reuse, R42, R103 ;  /* 0x0000002a0b677223 */ /* 0x040fe20000000067 */
[----:B------:R-:W-:Y:S01]  /*3f30*/  FFMA R116, R11, R43, R116 ;  /* 0x0000002b0b747223 */ /* 0x000fe20000000074 */
[C---:B0-----:R-:W-:Y:S01]  /*3f40*/  FFMA R111, R12.reuse, R36, R111 ;  /* 0x000000240c6f7223 */ /* 0x041fe2000000006f */
[----:B------:R-:W0:Y:S01]  /*3f50*/  LDS.128 R8, [R2+0x880] ;  /* 0x0008800002087984 */ /* 0x000e220000000c00 */
        /* <DEDUP_REMOVED lines=32> */
[C---:B-1----:R-:W-:Y:S01]  /*4160*/  FFMA R85, R16.reuse, R20, R85 ;  /* 0x0000001410557223 */ /* 0x042fe20000000055 */
[C---:B------:R-:W-:Y:S01]  /*4170*/  FFMA R84, R16.reuse, R21, R84 ;  /* 0x0000001510547223 */ /* 0x040fe20000000054 */
[C---:B------:R-:W-:Y:S01]  /*4180*/  FFMA R83, R16.reuse, R22, R83 ;  /* 0x0000001610537223 */ /* 0x040fe20000000053 */
[----:B------:R-:W1:Y:S01]  /*4190*/  LDS.128 R12, [R2+0xa50] ;  /* 0x000a5000020c7984 */ /* 0x000e620000000c00 */
[C---:B------:R-:W-:Y:S01]  /*41a0*/  FFMA R82, R16.reuse, R23, R82 ;  /* 0x0000001710527223 */ /* 0x040fe20000000052 */
[C---:B--2---:R-:W-:Y:S01]  /*41b0*/  FFMA R81, R16.reuse, R24, R81 ;  /* 0x0000001810517223 */ /* 0x044fe20000000051 */
[C---:B------:R-:W-:Y:S01]  /*41c0*/  FFMA R80, R16.reuse, R25, R80 ;  /* 0x0000001910507223 */ /* 0x040fe20000000050 */
[----:B------:R-:W2:Y:S01]  /*41d0*/  LDS.128 R40, [R0+0xa80] ;  /* 0x000a800000287984 */ /* 0x000ea20000000c00 */
        /* <DEDUP_REMOVED lines=54> */
[----:B------:R-:W0:Y:S01]  /*4540*/  LDS.128 R16, [R2+0xa90] ;  /* 0x000a900002107984 */ /* 0x000e220000000c00 */
        /* <DEDUP_REMOVED lines=100> */
[----:B------:R1:W-:Y:S01]  /*4b90*/  LDS.128 R36, [R2+0xeb0] ;  /* 0x000eb00002247984 */ /* 0x0003e20000000c00 */
[C---:B------:R-:W-:Y:S01]  /*4ba0*/  FFMA R110, R11.reuse, R23, R110 ;  /* 0x000000170b6e7223 */ /* 0x040fe2000000006e */
[C---:B------:R-:W-:Y:S01]  /*4bb0*/  FFMA R54, R11.reuse, R24, R105 ;  /* 0x000000180b367223 */ /* 0x040fe20000000069 */
[C---:B------:R-:W-:Y:S01]  /*4bc0*/  FFMA R108, R11.reuse, R25, R108 ;  /* 0x000000190b6c7223 */ /* 0x040fe2000000006c */
[----:B------:R-:W2:Y:S01]  /*4bd0*/  LDS.128 R40, [R0+0xe00] ;  /* 0x000e000000287984 */ /* 0x000ea20000000c00 */
[C---:B------:R-:W-:Y:S01]  /*4be0*/  FFMA R103, R11.reuse, R26, R103 ;  /* 0x0000001a0b677223 */ /* 0x040fe20000000067 */
[----:B------:R-:W-:Y:S01]  /*4bf0*/  FFMA R116, R11, R27, R116 ;  /* 0x0000001b0b747223 */ /* 0x000fe20000000074 */
[C---:B0-----:R-:W-:Y:S01]  /*4c00*/  FFMA R111, R12.reuse, R20, R111 ;  /* 0x000000140c6f7223 */ /* 0x041fe2000000006f */
[----:B------:R0:W3:Y:S01]  /*4c10*/  LDS.128 R8, [R0+0xe80] ;  /* 0x000e800000087984 */ /* 0x0000e20000000c00 */
        /* <DEDUP_REMOVED lines=31> */
[-C--:B--2---:R-:W-:Y:S01]  /*4e10*/  FFMA R85, R16, R40.reuse, R85 ;  /* 0x0000002810557223 */ /* 0x084fe20000000055 */
[-C--:B------:R-:W-:Y:S01]  /*4e20*/  FFMA R48, R17, R40.reuse, R48 ;  /* 0x0000002811307223 */ /* 0x080fe20000000030 */
[-C--:B------:R-:W-:Y:S01]  /*4e30*/  FFMA R101, R18, R40.reuse, R101 ;  /* 0x0000002812657223 */ /* 0x080fe20000000065 */
[-C--:B------:R-:W-:Y:S01]  /*4e40*/  FFMA R50, R19, R40.reuse, R50 ;  /* 0x0000002813327223 */ /* 0x080fe20000000032 */
[-C--:B------:R-:W-:Y:S01]  /*4e50*/  FFMA R111, R36, R40.reuse, R111 ;  /* 0x00000028246f7223 */ /* 0x080fe2000000006f */
[-C--:B0-----:R-:W-:Y:S01]  /*4e60*/  FFMA R0, R37, R40.reuse, R68 ;  /* 0x0000002825007223 */ /* 0x081fe20000000044 */
        /* <DEDUP_REMOVED lines=58> */
[----:B------:R-:W-:Y:S01]  /*5210*/  FMUL R85, R85, UR4 ;  /* 0x0000000455557c20 */ /* 0x000fe20008400000 */
        /* <DEDUP_REMOVED lines=63> */
[----:B------:R-:W-:Y:S06]  /*5610*/  @P0 EXIT ;  /* 0x000000000000094d */ /* 0x000fec0003800000 */
[----:B------:R-:W-:Y:S01]  /*5620*/  HFMA2 R21, -RZ, RZ, 0, 0 ;  /* 0x00000000ff157431 */ /* 0x000fe200000001ff */
[----:B------:R-:W-:Y:S01]  /*5630*/  MOV R64, R64 ;  /* 0x0000004000407202 */ /* 0x000fe20000000f00 */
[----:B------:R-:W-:Y:S01]  /*5640*/  UPLOP3.LUT UP0, UPT, UPT, UPT, UPT, 0x80, 0x8 ;  /* 0x000000000008789c */ /* 0x000fe20003f0f070 */
[----:B------:R-:W-:-:S10]  /*5650*/  LEA R3, R3, R6, 0x2 ;  /* 0x0000000603037211 */ /* 0x000fd400078e10ff */
.L_x_108:
[----:B------:R-:W0:Y:S01]  /*5660*/  LDCU UR4, c[0x0][0x380] ;  /* 0x00007000ff0477ac */ /* 0x000e220008000800 */
[C---:B------:R-:W-:Y:S02]  /*5670*/  LEA R27, R21.reuse, R4, 0x4 ;  /* 0x00000004151b7211 */ /* 0x040fe400078e20ff */
[----:B------:R-:W-:Y:S01]  /*5680*/  MOV R8, 0x20 ;  /* 0x0000002000087802 */ /* 0x000fe20000000f00 */
[----:B------:R-:W-:Y:S01]  /*5690*/  UPLOP3.LUT UP1, UPT, UPT, UPT, UP0, 0x80, 0x8 ;  /* 0x000000000008789c */ /* 0x000fe20003f2f000 */
[----:B------:R-:W-:Y:S01]  /*56a0*/  MOV R6, RZ ;  /* 0x000000ff00067202 */ /* 0x000fe20000000f00 */
[----:B------:R-:W-:Y:S01]  /*56b0*/  UPLOP3.LUT UP0, UPT, UPT, UPT, UPT, 0x80, 0x8 ;  /* 0x000000000008789c */ /* 0x000fe20003f0f070 */
[----:B------:R-:W-:Y:S02]  /*56c0*/  LEA R29, R21, R8, 0x7 ;  /* 0x00000008151d7211 */ /* 0x000fe400078e38ff */
[----:B0-----:R-:W-:-:S08]  /*56d0*/  IADD3 R27, PT, PT, -R27, UR4, RZ ;  /* 0x000000041b1b7c10 */ /* 0x001fd0000fffe1ff */
.L_x_107:
[----:B------:R-:W-:Y:S01]  /*56e0*/  BAR.SYNC.DEFER_BLOCKING 0x0 ;  /* 0x0000000000007b1d */ /* 0x000fe20000010000 */
[----:B------:R-:W-:Y:S01]  /*56f0*/  LEA R32, R6, R29, 0x4 ;  /* 0x0000001d06207211 */ /* 0x000fe200078e20ff */
[----:B------:R-:W-:Y:S01]  /*5700*/  UPLOP3.LUT UP2, UPT, UPT, UPT, UP0, 0x80, 0x8 ;  /* 0x000000000008789c */ /* 0x000fe20003f4f000 */
[----:B------:R-:W-:-:S03]  /*5710*/  MOV R7, R64 ;  /* 0x0000004000077202 */ /* 0x000fc60000000f00 */
[----:B------:R-:W-:-:S07]  /*5720*/  UMOV UR4, URZ ;  /* 0x000000ff00047c82 */ /* 0x000fce0008000000 */
.L_x_85:
[C---:B------:R-:W-:Y:S01]  /*5730*/  ISETP.EQ.AND P1, PT, R32.reuse, RZ, PT ;  /* 0x000000ff2000720c */ /* 0x040fe20003f22270 */
[----:B------:R-:W-:Y:S01]  /*5740*/  UIADD3 UR4, UPT, UPT, UR4, 0x2, URZ ;  /* 0x0000000204047890 */ /* 0x000fe2000fffe0ff */
[C---:B------:R-:W-:Y:S02]  /*5750*/  ISETP.EQ.AND P2, PT, R32.reuse, 0x10, PT ;  /* 0x000000102000780c */ /* 0x040fe40003f42270 */
[C---:B------:R-:W-:Y:S01]  /*5760*/  ISETP.EQ.AND P3, PT, R32.reuse, 0x20, PT ;  /* 0x000000202000780c */ /* 0x040fe20003f62270 */
[----:B------:R-:W-:Y:S01]  /*5770*/  UISETP.NE.AND UP0, UPT, UR4, 0x4, UPT ;  /* 0x000000040400788c */ /* 0x000fe2000bf05270 */
[C---:B------:R-:W-:Y:S02]  /*5780*/  ISETP.EQ.AND P4, PT, R32.reuse, 0x30, PT ;  /* 0x000000302000780c */ /* 0x040fe40003f82270 */
[C---:B------:R-:W-:Y:S02]  /*5790*/  ISETP.EQ.AND P5, PT, R32.reuse, 0x40, PT ;  /* 0x000000402000780c */ /* 0x040fe40003fa2270 */
[----:B------:R-:W-:-:S02]  /*57a0*/  ISETP.EQ.AND P6, PT, R32, 0x50, PT ;  /* 0x000000502000780c */ /* 0x000fc40003fc2270 */
[C---:B------:R-:W-:Y:S02]  /*57b0*/  ISETP.EQ.AND P0, PT, R32.reuse, 0x60, PT ;  /* 0x000000602000780c */ /* 0x040fe40003f02270 */
[----:B------:R-:W-:Y:S02]  /*57c0*/  @P1 MOV R8, R85 ;  /* 0x0000005500081202 */ /* 0x000fe40000000f00 */
[----:B------:R-:W-:Y:S02]  /*57d0*/  @P1 MOV R9, R35 ;  /* 0x0000002300091202 */ /* 0x000fe40000000f00 */
[----:B------:R-:W-:Y:S02]  /*57e0*/  @P1 MOV R10, R83 ;  /* 0x00000053000a1202 */ /* 0x000fe40000000f00 */
[----:B------:R-:W-:Y:S02]  /*57f0*/  @P1 MOV R11, R45 ;  /* 0x0000002d000b1202 */ /* 0x000fe40000000f00 */
[----:B------:R-:W-:-:S02]  /*5800*/  ISETP.EQ.AND P1, PT, R32, 0x70, PT ;  /* 0x000000702000780c */ /* 0x000fc40003f22270 */
[----:B------:R-:W-:Y:S02]  /*5810*/  @P2 MOV R8, R81 ;  /* 0x0000005100082202 */ /* 0x000fe40000000f00 */
[----:B------:R-:W-:Y:S02]  /*5820*/  @P2 MOV R9, R80 ;  /* 0x0000005000092202 */ /* 0x000fe40000000f00 */
[----:B------:R-:W-:Y:S02]  /*5830*/  @P2 MOV R10, R77 ;  /* 0x0000004d000a2202 */ /* 0x000fe40000000f00 */
[----:B------:R-:W-:Y:S02]  /*5840*/  @P2 MOV R11, R94 ;  /* 0x0000005e000b2202 */ /* 0x000fe40000000f00 */
[----:B------:R-:W-:Y:S02]  /*5850*/  ISETP.EQ.AND P2, PT, R32, 0x80, PT ;  /* 0x000000802000780c */ /* 0x000fe40003f42270 */
[----:B------:R-:W-:-:S02]  /*5860*/  @P3 MOV R12, R85 ;  /* 0x00000055000c3202 */ /* 0x000fc40000000f00 */
[----:B------:R-:W-:Y:S02]  /*5870*/  @P3 MOV R13, R35 ;  /* 0x00000023000d3202 */ /* 0x000fe40000000f00 */
[----:B------:R-:W-:Y:S02]  /*5880*/  @P3 MOV R14, R83 ;  /* 0x00000053000e3202 */ /* 0x000fe40000000f00 */
[----:B------:R-:W-:Y:S02]  /*5890*/  @P3 MOV R15, R45 ;  /* 0x0000002d000f3202 */ /* 0x000fe40000000f00 */
[----:B------:R-:W-:Y:S02]  /*58a0*/  @P3 MOV R8, R48 ;  /* 0x0000003000083202 */ /* 0x000fe40000000f00 */
[----:B------:R-:W-:Y:S02]  /*58b0*/  @P3 MOV R9, R92 ;  /* 0x0000005c00093202 */ /* 0x000fe40000000f00 */
[----:B------:R-:W-:-:S02]  /*58c0*/  @P3 MOV R10, R34 ;  /* 0x00000022000a3202 */ /* 0x000fc40000000f00 */
[----:B------:R-:W-:Y:S02]  /*58d0*/  @P3 MOV R11, R90 ;  /* 0x0000005a000b3202 */ /* 0x000fe40000000f00 */
[----:B------:R-:W-:Y:S02]  /*58e0*/  ISETP.EQ.AND P3, PT, R32, 0x90, PT ;  /* 0x000000902000780c */ /* 0x000fe40003f62270 */
[----:B------:R-:W-:Y:S02]  /*58f0*/  @P4 MOV R12, R81 ;  /* 0x00000051000c4202 */ /* 0x000fe40000000f00 */
[----:B------:R-:W-:Y:S02]  /*5900*/  @P4 MOV R13, R80 ;  /* 0x00000050000d4202 */ /* 0x000fe40000000f00 */
[----:B------:R-:W-:Y:S02]  /*5910*/  @P4 MOV R14, R77 ;  /* 0x0000004d000e4202 */ /* 0x000fe40000000f00 */
[----:B------:R-:W-:-:S02]  /*5920*/  @P4 MOV R15, R94 ;  /* 0x0000005e000f4202 */ /* 0x000fc40000000f00 */
        /* <DEDUP_REMOVED lines=76> */
[----:B------:R-:W-:Y:S02]  /*5df0*/  @P0 MOV R12, R20 ;  /* 0x00000014000c0202 */ /* 0x000fe40000000f00 */
[----:B------:R-:W-:-:S02]  /*5e00*/  @P0 MOV R13, R74 ;  /* 0x0000004a000d0202 */ /* 0x000fc40000000f00 */
[-C--:B------:R-:W-:Y:S02]  /*5e10*/  @P0 MOV R14, R55.reuse ;  /* 0x00000037000e0202 */ /* 0x080fe40000000f00 */
[----:B------:R-:W-:Y:S02]  /*5e20*/  @P0 MOV R15, R76 ;  /* 0x0000004c000f0202 */ /* 0x000fe40000000f00 */
        /* <DEDUP_REMOVED lines=30> */
[-C--:B------:R-:W-:Y:S02]  /*6010*/  @P4 MOV R14, R63.reuse ;  /* 0x0000003f000e4202 */ /* 0x080fe40000000f00 */
[----:B------:R-:W-:Y:S02]  /*6020*/  @P4 MOV R15, R86 ;  /* 0x00000056000f4202 */ /* 0x000fe40000000f00 */
[----:B------:R-:W-:Y:S02]  /*6030*/  @P2 MOV R8, R24 ;  /* 0x0000001800082202 */ /* 0x000fe40000000f00 */
[----:B------:R-:W-:Y:S01]  /*6040*/  @P2 MOV R9, R62 ;  /* 0x0000003e00092202 */ /* 0x000fe20000000f00 */
[----:B------:R-:W-:Y:S01]  /*6050*/  STS.128 [R7], R12 ;  /* 0x0000000c07007388 */ /* 0x000fe20000000c00 */
[----:B------:R-:W-:-:S02]  /*6060*/  @P2 MOV R10, R63 ;  /* 0x0000003f000a2202 */ /* 0x000fc40000000f00 */
[----:B------:R-:W-:Y:S02]  /*6070*/  @P2 MOV R11, R86 ;  /* 0x00000056000b2202 */ /* 0x000fe40000000f00 */
[----:B------:R-:W-:-:S03]  /*6080*/  IADD3 R32, PT, PT, R32, 0x40, RZ ;  /* 0x0000004020207810 */ /* 0x000fc60007ffe0ff */
[----:B------:R0:W-:Y:S02]  /*6090*/  STS.128 [R7+0x80], R8 ;  /* 0x0000800807007388 */ /* 0x0001e40000000c00 */
[----:B0-----:R-:W-:Y:S01]  /*60a0*/  IADD3 R7, PT, PT, R7, 0x100, RZ ;  /* 0x0000010007077810 */ /* 0x001fe20007ffe0ff */
[----:B------:R-:W-:Y:S06]  /*60b0*/  BRA.U UP0, `(.L_x_85) ;  /* 0xfffffff5009c7547 */ /* 0x000fec000b83ffff */
[----:B------:R-:W-:Y:S01]  /*60c0*/  BAR.SYNC.DEFER_BLOCKING 0x0 ;  /* 0x0000000000007b1d */ /* 0x000fe20000010000 */
[----:B------:R-:W-:Y:S01]  /*60d0*/  SHF.L.U32 R8, R6, 0x5, RZ ;  /* 0x0000000506087819 */ /* 0x000fe200000006ff */
[----:B------:R-:W-:-:S03]  /*60e0*/  HFMA2 R10, -RZ, RZ, 0, 0 ;  /* 0x00000000ff0a7431 */ /* 0x000fc600000001ff */
[----:B------:R-:W-:Y:S01]  /*60f0*/  IADD3 R13, PT, PT, R5, R8, RZ ;  /* 0x00000008050d7210 */ /* 0x000fe20007ffe0ff */
[----:B------:R-:W0:Y:S01]  /*6100*/  LDCU UR5, c[0x0][0x3ac] ;  /* 0x00007580ff0577ac */ /* 0x000e220008000800 */
[----:B------:R-:W1:Y:S01]  /*6110*/  LDCU UR6, c[0x0][0x384] ;  /* 0x00007080ff0677ac */ /* 0x000e620008000800 */
[----:B------:R-:W2:Y:S01]  /*6120*/  LDCU UR4, c[0x0][0x384] ;  /* 0x00007080ff0477ac */ /* 0x000ea20008000800 */
[----:B------:R-:W3:Y:S01]  /*6130*/  LDCU UR7, c[0x0][0x3ac] ;  /* 0x00007580ff0777ac */ /* 0x000ee20008000800 */
[----:B0-----:R-:W-:Y:S02]  /*6140*/  FSETP.NEU.AND P2, PT, RZ, UR5, PT ;  /* 0x00000005ff007c0b */ /* 0x001fe4000bf4d000 */
[----:B-12---:R-:W-:-:S13]  /*6150*/  ISETP.GE.AND P1, PT, R13, UR6, PT ;  /* 0x000000060d007c0c */ /* 0x006fda000bf26270 */
.L_x_106:
[----:B------:R-:W-:Y:S01]  /*6160*/  BSSY.RECONVERGENT B0, `(.L_x_86) ;  /* 0x000001c000007945 */ /* 0x000fe20003800200 */
[C---:B------:R-:W-:Y:S02]  /*6170*/  ISETP.LT.AND P3, PT, R10.reuse, R27, !P1 ;  /* 0x0000001b0a00720c */ /* 0x040fe40004f61270 */
[----:B0-2---:R-:W-:Y:S01]  /*6180*/  LEA R9, R10, R3, 0x7 ;  /* 0x000000030a097211 */ /* 0x005fe200078e38ff */
[----:B-1----:R-:W-:Y:S10]  /*6190*/  @!P2 BRA `(.L_x_87) ;  /* 0x000000000040a947 */ /* 0x002ff40003800000 */
[----:B------:R0:W1:Y:S01]  /*61a0*/  LDS R12, [R9] ;  /* 0x00000000090c7984 */ /* 0x0000620000000800 */
[----:B------:R-:W-:Y:S01]  /*61b0*/  LEA R6, R21, R10, 0x4 ;  /* 0x0000000a15067211 */ /* 0x000fe200078e20ff */
[----:B------:R-:W-:Y:S01]  /*61c0*/  BSSY.RECONVERGENT B1, `(.L_x_88) ;  /* 0x0000009000017945 */ /* 0x000fe20003800200 */
[----:B------:R-:W-:-:S03]  /*61d0*/  SEL R23, R23, RZ, P3 ;  /* 0x000000ff17177207 */ /* 0x000fc60001800000 */
[----:B------:R-:W-:-:S05]  /*61e0*/  IMAD R7, R6, UR4, RZ ;  /* 0x0000000406077c24 */ /* 0x000fca000f8e02ff */
[----:B------:R-:W-:-:S04]  /*61f0*/  IADD3 R14, P0, PT, R8, R7, RZ ;  /* 0x00000007080e7210 */ /* 0x000fc80007f1e0ff */
[----:B------:R-:W-:Y:S02]  /*6200*/  LEA.HI.X.SX32 R7, R7, RZ, 0x1, P0 ;  /* 0x000000ff07077211 */ /* 0x000fe400000f0eff */
[----:B------:R-:W-:-:S04]  /*6210*/  LEA R6, P0, R14, R33, 0x2 ;  /* 0x000000210e067211 */ /* 0x000fc800078010ff */
[----:B------:R-:W-:Y:S01]  /*6220*/  LEA.HI.X R7, R14, R31, R7, 0x2, P0 ;  /* 0x0000001f0e077211 */ /* 0x000fe200000f1407 */
[----:B0-----:R-:W-:Y:S08]  /*6230*/  @!P3 BRA `(.L_x_89) ;  /* 0x000000000004b947 */ /* 0x001ff00003800000 */
[----:B------:R0:W5:Y:S02]  /*6240*/  LDG.E R23, desc[UR8][R6.64] ;  /* 0x0000000806177981 */ /* 0x000164000c1e1900 */
.L_x_89:
[----:B---3--:R-:W-:Y:S05]  /*6250*/  BSYNC.RECONVERGENT B1 ;  /* 0x0000000000017941 */ /* 0x008fea0003800200 */
.L_x_88:
[----:B-1---5:R-:W-:Y:S01]  /*6260*/  FFMA R11, R23, UR7, R12 ;  /* 0x00000007170b7c23 */ /* 0x022fe2000800000c */
[----:B------:R-:W-:Y:S06]  /*6270*/  @!P3 BRA `(.L_x_90) ;  /* 0x000000000028b947 */ /* 0x000fec0003800000 */
[----:B------:R1:W-:Y:S01]  /*6280*/  STG.E desc[UR8][R6.64], R11 ;  /* 0x0000000b06007986 */ /* 0x0003e2000c101908 */
[----:B------:R-:W-:Y:S05]  /*6290*/  BRA `(.L_x_90) ;  /* 0x0000000000207947 */ /* 0x000fea0003800000 */
.L_x_87:
[----:B------:R-:W0:Y:S01]  /*62a0*/  LDS R11, [R9] ;  /* 0x00000000090b7984 */ /* 0x000e220000000800 */
[----:B------:R-:W-:-:S05]  /*62b0*/  LEA R6, R21, R10, 0x4 ;  /* 0x0000000a15067211 */ /* 0x000fca00078e20ff */
[----:B------:R-:W-:-:S05]  /*62c0*/  IMAD R7, R6, UR4, RZ ;  /* 0x0000000406077c24 */ /* 0x000fca000f8e02ff */
[----:B------:R-:W-:-:S04]  /*62d0*/  IADD3 R12, P0, PT, R8, R7, RZ ;  /* 0x00000007080c7210 */ /* 0x000fc80007f1e0ff */
[----:B------:R-:W-:Y:S02]  /*62e0*/  LEA.HI.X.SX32 R7, R7, RZ, 0x1, P0 ;  /* 0x000000ff07077211 */ /* 0x000fe400000f0eff */
[----:B------:R-:W-:-:S04]  /*62f0*/  LEA R6, P0, R12, R33, 0x2 ;  /* 0x000000210c067211 */ /* 0x000fc800078010ff */
[----:B------:R-:W-:-:S05]  /*6300*/  LEA.HI.X R7, R12, R31, R7, 0x2, P0 ;  /* 0x0000001f0c077211 */ /* 0x000fca00000f1407 */
[----:B0-----:R2:W-:Y:S04]  /*6310*/  @P3 STG.E desc[UR8][R6.64], R11 ;  /* 0x0000000b06003986 */ /* 0x0015e8000c101908 */
.L_x_90:
[----:B---3--:R-:W-:Y:S05]  /*6320*/  BSYNC.RECONVERGENT B0 ;  /* 0x0000000000007941 */ /* 0x008fea0003800200 */
.L_x_86:
[----:B------:R-:W-:Y:S01]  /*6330*/  FSETP.NEU.AND P2, PT, RZ, UR7, PT ;  /* 0x00000007ff007c0b */ /* 0x000fe2000bf4d000 */
[----:B------:R-:W-:Y:S01]  /*6340*/  BSSY.RECONVERGENT B0, `(.L_x_91) ;  /* 0x000001d000007945 */ /* 0x000fe20003800200 */
[----:B------:R-:W-:Y:S02]  /*6350*/  ISETP.GE.AND P0, PT, R13, UR4, PT ;  /* 0x000000040d007c0c */ /* 0x000fe4000bf06270 */
[----:B012---:R-:W-:-:S04]  /*6360*/  IADD3 R6, PT, PT, R10, 0x1, RZ ;  /* 0x000000010a067810 */ /* 0x007fc80007ffe0ff */
[----:B------:R-:W-:-:S05]  /*6370*/  ISETP.LT.AND P3, PT, R6, R27, !P0 ;  /* 0x0000001b0600720c */ /* 0x000fca0004761270 */
[----:B------:R-:W-:Y:S08]  /*6380*/  @P2 BRA `(.L_x_92) ;  /* 0x0000000000282947 */ /* 0x000ff00003800000 */
[----:B------:R-:W-:Y:S05]  /*6390*/  @!P3 BRA `(.L_x_93) ;  /* 0x00000000005cb947 */ /* 0x000fea0003800000 */
[----:B------:R-:W0:Y:S01]  /*63a0*/  LDS R11, [R9+0x80] ;  /* 0x00008000090b7984 */ /* 0x000e220000000800 */
[----:B------:R-:W-:-:S05]  /*63b0*/  LEA R6, R21, R6, 0x4 ;  /* 0x0000000615067211 */ /* 0x000fca00078e20ff */
[----:B------:R-:W-:-:S05]  /*63c0*/  IMAD R7, R6, UR4, RZ ;  /* 0x0000000406077c24 */ /* 0x000fca000f8e02ff */
[----:B------:R-:W-:-:S04]  /*63d0*/  IADD3 R12, P3, PT, R8, R7, RZ ;  /* 0x00000007080c7210 */ /* 0x000fc80007f7e0ff */
[----:B------:R-:W-:Y:S02]  /*63e0*/  LEA.HI.X.SX32 R7, R7, RZ, 0x1, P3 ;  /* 0x000000ff07077211 */ /* 0x000fe400018f0eff */
[----:B------:R-:W-:-:S04]  /*63f0*/  LEA R6, P3, R12, R33, 0x2 ;  /* 0x000000210c067211 */ /* 0x000fc800078610ff */
[----:B------:R-:W-:-:S05]  /*6400*/  LEA.HI.X R7, R12, R31, R7, 0x2, P3 ;  /* 0x0000001f0c077211 */ /* 0x000fca00018f1407 */
[----:B0-----:R0:W-:Y:S01]  /*6410*/  STG.E desc[UR8][R6.64], R11 ;  /* 0x0000000b06007986 */ /* 0x0011e2000c101908 */
[----:B------:R-:W-:Y:S05]  /*6420*/  BRA `(.L_x_93) ;  /* 0x0000000000387947 */ /* 0x000fea0003800000 */
.L_x_92:
[----:B------:R0:W1:Y:S01]  /*6430*/  LDS R14, [R9+0x80] ;  /* 0x00008000090e7984 */ /* 0x0000620000000800 */
        /* <DEDUP_REMOVED lines=10> */
.L_x_95:
[----:B------:R-:W-:Y:S05]  /*64e0*/  BSYNC.RECONVERGENT B1 ;  /* 0x0000000000017941 */ /* 0x000fea0003800200 */
.L_x_94:
[----:B-1---5:R-:W-:-:S05]  /*64f0*/  FFMA R11, R25, UR7, R14 ;  /* 0x00000007190b7c23 */ /* 0x022fca000800000e */
[----:B------:R1:W-:Y:S02]  /*6500*/  @P3 STG.E desc[UR8][R6.64], R11 ;  /* 0x0000000b06003986 */ /* 0x0003e4000c101908 */
.L_x_93:
[----:B------:R-:W-:Y:S05]  /*6510*/  BSYNC.RECONVERGENT B0 ;  /* 0x0000000000007941 */ /* 0x000fea0003800200 */
.L_x_91:
[----:B01----:R-:W-:Y:S01]  /*6520*/  IADD3 R6, PT, PT, R10, 0x2, RZ ;  /* 0x000000020a067810 */ /* 0x003fe20007ffe0ff */
[----:B------:R-:W-:Y:S03]  /*6530*/  BSSY.RECONVERGENT B0, `(.L_x_96) ;  /* 0x000001b000007945 */ /* 0x000fe60003800200 */
[----:B------:R-:W-:Y:S01]  /*6540*/  ISETP.LT.AND P3, PT, R6, R27, !P0 ;  /* 0x0000001b0600720c */ /* 0x000fe20004761270 */
[----:B------:R-:W-:-:S12]  /*6550*/  @P2 BRA `(.L_x_97) ;  /* 0x0000000000282947 */ /* 0x000fd80003800000 */
        /* <DEDUP_REMOVED lines=10> */
.L_x_97:
        /* <DEDUP_REMOVED lines=11> */
.L_x_100:
[----:B------:R-:W-:Y:S05]  /*66b0*/  BSYNC.RECONVERGENT B1 ;  /* 0x0000000000017941 */ /* 0x000fea0003800200 */
.L_x_99:
[----:B-1---5:R-:W-:-:S05]  /*66c0*/  FFMA R11, R26, UR7, R11 ;  /* 0x000000071a0b7c23 */ /* 0x022fca000800000b */
[----:B------:R1:W-:Y:S02]  /*66d0*/  @P3 STG.E desc[UR8][R6.64], R11 ;  /* 0x0000000b06003986 */ /* 0x0003e4000c101908 */
.L_x_98:
[----:B------:R-:W-:Y:S05]  /*66e0*/  BSYNC.RECONVERGENT B0 ;  /* 0x0000000000007941 */ /* 0x000fea0003800200 */
.L_x_96:
        /* <DEDUP_REMOVED lines=14> */
.L_x_102:
[----:B------:R-:W0:Y:S01]  /*67d0*/  LDS R9, [R9+0x180] ;  /* 0x0001800009097984 */ /* 0x000e220000000800 */
        /* <DEDUP_REMOVED lines=8> */
[----:B------:R-:W-:Y:S08]  /*6860*/  @!P0 BRA `(.L_x_105) ;  /* 0x0000000000048947 */ /* 0x000ff00003800000 */
[----:B------:R1:W5:Y:S02]  /*6870*/  LDG.E R22, desc[UR8][R6.64] ;  /* 0x0000000806167981 */ /* 0x000364000c1e1900 */
.L_x_105:
[----:B------:R-:W-:Y:S05]  /*6880*/  BSYNC.RECONVERGENT B1 ;  /* 0x0000000000017941 */ /* 0x000fea0003800200 */
.L_x_104:
[----:B0----5:R-:W-:-:S05]  /*6890*/  FFMA R9, R22, UR7, R9 ;  /* 0x0000000716097c23 */ /* 0x021fca0008000009 */
[----:B------:R2:W-:Y:S02]  /*68a0*/  @P0 STG.E desc[UR8][R6.64], R9 ;  /* 0x0000000906000986 */ /* 0x0005e4000c101908 */
.L_x_103:
[----:B------:R-:W-:Y:S05]  /*68b0*/  BSYNC.RECONVERGENT B0 ;  /* 0x0000000000007941 */ /* 0x000fea0003800200 */
.L_x_101:
[----:B------:R-:W-:-:S04]  /*68c0*/  IADD3 R10, PT, PT, R10, 0x4, RZ ;  /* 0x000000040a0a7810 */ /* 0x000fc80007ffe0ff */
[----:B------:R-:W-:-:S13]  /*68d0*/  ISETP.NE.AND P0, PT, R10, 0x10, PT ;  /* 0x000000100a00780c */ /* 0x000fda0003f05270 */
[----:B------:R-:W-:Y:S05]  /*68e0*/  @P0 BRA `(.L_x_106) ;  /* 0xfffffff8001c0947 */ /* 0x000fea000383ffff */
[----:B012---:R-:W-:Y:S01]  /*68f0*/  HFMA2 R6, -RZ, RZ, 0, 5.9604644775390625e-08 ;  /* 0x00000001ff067431 */ /* 0x007fe200000001ff */
[----:B------:R-:W-:Y:S01]  /*6900*/  UPLOP3.LUT UP0, UPT, UPT, UPT, UPT, 0x40, 0x4 ;  /* 0x000000000004789c */ /* 0x000fe20003f0e870 */
[----:B------:R-:W-:Y:S10]  /*6910*/  BRA.U UP2, `(.L_x_107) ;  /* 0xffffffed02707547 */ /* 0x000ff4000b83ffff */
[----:B------:R-:W-:Y:S01]  /*6920*/  MOV R21, 0x1 ;  /* 0x0000000100157802 */ /* 0x000fe20000000f00 */
[----:B------:R-:W-:Y:S01]  /*6930*/  UPLOP3.LUT UP0, UPT, UPT, UPT, UPT, 0x40, 0x4 ;  /* 0x000000000004789c */ /* 0x000fe20003f0e870 */
[----:B------:R-:W-:Y:S10]  /*6940*/  BRA.U UP1, `(.L_x_108) ;  /* 0xffffffed01447547 */ /* 0x000ff4000b83ffff */
[----:B------:R-:W-:Y:S05]  /*6950*/  EXIT ;  /* 0x000000000000794d */ /* 0x000fea0003800000 */
.L_x_109:
        /* <DEDUP_REMOVED lines=10> */
.L_x_142:


//--------------------- .text._Z21sgemm_texld_128x128x8iiifyiyifPfi --------------------------
	.section	.text._Z21sgemm_texld_128x128x8iiifyiyifPfi,"ax",@progbits
	.align	128
        .global         _Z21sgemm_texld_128x128x8iiifyiyifPfi
        .type           _Z21sgemm_texld_128x128x8iiifyiyifPfi,@function
        .size           _Z21sgemm_texld_128x128x8iiifyiyifPfi,(.L_x_143 - _Z21sgemm_texld_128x128x8iiifyiyifPfi)
        .other          _Z21sgemm_texld_128x128x8iiifyiyifPfi,@"STO_CUDA_ENTRY STV_DEFAULT"
_Z21sgemm_texld_128x128x8iiifyiyifPfi:
.text._Z21sgemm_texld_128x128x8iiifyiyifPfi:
[----:B------:R-:W-:Y:S01]  /*0000*/  LDC R1, c[0x0][0x37c] ;  /* 0x0000df00ff017b82 */ /* 0x000fe20000000800 */
[----:B------:R-:W0:Y:S07]  /*0010*/  S2R R17, SR_TID.X ;  /* 0x0000000000117919 */ /* 0x000e2e0000002100 */
[----:B------:R-:W1:Y:S01]  /*0020*/  S2UR UR10, SR_CTAID.Y ;  /* 0x00000000000a79c3 */ /* 0x000e620000002600 */
[----:B------:R-:W2:Y:S01]  /*0030*/  LDCU UR4, c[0x0][0x398] ;  /* 0x00007300ff0477ac */ /* 0x000ea20008000800 */
[----:B------:R-:W3:Y:S01]  /*0040*/  S2R R13, SR_CTAID.X ;  /* 0x00000000000d7919 */ /* 0x000ee20000002500 */
[----:B------:R-:W4:Y:S01]  /*0050*/  LDCU UR5, c[0x0][0x3a8] ;  /* 0x00007500ff0577ac */ /* 0x000f220008000800 */
[----:B------:R-:W2:Y:S01]  /*0060*/  LDCU UR6, c[0x0][0x3a0] ;  /* 0x00007400ff0677ac */ /* 0x000ea20008000800 */
[----:B------:R-:W-:Y:S01]  /*0070*/  UMOV UR7, URZ ;  /* 0x000000ff00077c82 */ /* 0x000fe20008000000 */
[----:B-1----:R-:W-:Y:S01]  /*0080*/  USHF.L.U32 UR10, UR10, 0x7, URZ ;  /* 0x000000070a0a7899 */ /* 0x002fe200080006ff */
[----:B0-----:R-:W-:-:S02]  /*0090*/  SHF.R.U32.HI R0, RZ, 0x1, R17 ;  /* 0x00000001ff007819 */ /* 0x001fc40000011611 */
[----:B------:R-:W-:-:S03]  /*00a0*/  SHF.R.U32.HI R3, RZ, 0x5, R17 ;  /* 0x00000005ff037819 */ /* 0x000fc60000011611 */
[----:B------:R-:W-:Y:S02]  /*00b0*/  LOP3.LUT R2, R0, UR10, RZ, 0xfc, !PT ;  /* 0x0000000a00027c12 */ /* 0x000fe4000f8efcff */
[----:B---3--:R-:W-:Y:S01]  /*00c0*/  SHF.L.U32 R4, R13, 0x5, RZ ;  /* 0x000000050d047819 */ /* 0x008fe200000006ff */
[----:B----4-:R-:W-:Y:S01]  /*00d0*/  IMAD R6, R3, UR5, RZ ;  /* 0x0000000503067c24 */ /* 0x010fe2000f8e02ff */
[----:B------:R-:W-:Y:S01]  /*00e0*/  LOP3.LUT R68, R17, 0x1, RZ, 0xc0, !PT ;  /* 0x0000000111447812 */ /* 0x000fe200078ec0ff */
[----:B--2---:R-:W-:Y:S01]  /*00f0*/  IMAD R2, R2, UR4, RZ ;  /* 0x0000000402027c24 */ /* 0x004fe2000f8e02ff */
[----:B------:R-:W0:Y:S01]  /*0100*/  LDCU UR4, c[0x0][0x390] ;  /* 0x00007200ff0477ac */ /* 0x000e220008000800 */
[----:B------:R-:W-:Y:S02]  /*0110*/  LOP3.LUT R4, R4, 0x3fffffe0, RZ, 0xc0, !PT ;  /* 0x3fffffe004047812 */ /* 0x000fe400078ec0ff */
[----:B------:R-:W-:Y:S01]  /*0120*/  SHF.R.S32.HI R7, RZ, 0x1f, R6 ;  /* 0x0000001fff077819 */ /* 0x000fe20000011406 */
[----:B------:R-:W-:Y:S01]  /*0130*/  UMOV UR5, URZ ;  /* 0x000000ff00057c82 */ /* 0x000fe20008000000 */
[----:B------:R-:W-:-:S02]  /*0140*/  SHF.R.S32.HI R5, RZ, 0x1f, R2 ;  /* 0x0000001fff057819 */ /* 0x000fc40000011402 */
[----:B------:R-:W-:Y:S02]  /*0150*/  LEA.HI R7, R7, R6, RZ, 0x2 ;  /* 0x0000000607077211 */ /* 0x000fe400078f10ff */
[----:B------:R-:W-:Y:S02]  /*0160*/  LEA.HI R5, R5, R2, RZ, 0x2 ;  /* 0x0000000205057211 */ /* 0x000fe400078f10ff */
[----:B------:R-:W-:Y:S02]  /*0170*/  LOP3.LUT R4, R4, 0x1f, R17, 0xf8, !PT ;  /* 0x0000001f04047812 */ /* 0x000fe400078ef811 */
[----:B------:R-:W-:Y:S02]  /*0180*/  LEA.HI.SX32 R68, R5, R68, 0x1e ;  /* 0x0000004405447211 */ /* 0x000fe400078ff2ff */
[----:B------:R-:W-:Y:S02]  /*0190*/  LEA.HI.SX32 R69, R7, R4, 0x1e ;  /* 0x0000000407457211 */ /* 0x000fe400078ff2ff */
[----:B0-----:R0:W5:Y:S02]  /*01a0*/  TLD.LZ R20, R18, R68, UR4, 1D ;  /* 0x00ff04ff44127f66 */ /* 0x00116400081e0f14 */
[----:B------:R-:W5:Y:S01]  /*01b0*/  TLD.LZ R10, R8, R69, UR6, 1D ;  /* 0x00ff06ff45087f66 */ /* 0x000f6200081e0f0a */
[----:B------:R-:W1:Y:S01]  /*01c0*/  S2R R5, SR_CgaCtaId ;  /* 0x0000000000057919 */ /* 0x000e620000008800 */
[----:B------:R-:W-:Y:S01]  /*01d0*/  MOV R2, 0x400 ;  /* 0x0000040000027802 */ /* 0x000fe20000000f00 */
[----:B------:R-:W-:Y:S01]  /*01e0*/  HFMA2 R64, -RZ, RZ, 0, 0 ;  /* 0x00000000ff407431 */ /* 0x000fe200000001ff */
[----:B------:R-:W-:Y:S01]  /*01f0*/  SHF.L.U32 R15, R17, 0x2, RZ ;  /* 0x00000002110f7819 */ /* 0x000fe200000006ff */
[----:B------:R-:W2:Y:S01]  /*0200*/  S2R R7, SR_SWINHI ;  /* 0x0000000000077919 */ /* 0x000ea20000002f00 */
[----:B------:R-:W-:Y:S01]  /*0210*/  SHF.L.U32 R12, R3, 0x9, RZ ;  /* 0x00000009030c7819 */ /* 0x000fe200000006ff */
[----:B------:R-:W-:Y:S01]  /*0220*/  HFMA2 R52, -RZ, RZ, 0, 0 ;  /* 0x00000000ff347431 */ /* 0x000fe200000001ff */
[C---:B------:R-:W-:Y:S01]  /*0230*/  LOP3.LUT R4, R17.reuse, 0x1f, RZ, 0xc0, !PT ;  /* 0x0000001f11047812 */ /* 0x040fe200078ec0ff */
[----:B------:R-:W-:Y:S01]  /*0240*/  HFMA2 R96, -RZ, RZ, 0, 0 ;  /* 0x00000000ff607431 */ /* 0x000fe200000001ff */
[----:B------:R-:W-:Y:S01]  /*0250*/  LOP3.LUT R3, R0, 0x3, RZ, 0xc0, !PT ;  /* 0x0000000300037812 */ /* 0x000fe200078ec0ff */
[----:B------:R-:W-:Y:S01]  /*0260*/  HFMA2 R86, -RZ, RZ, 0, 0 ;  /* 0x00000000ff567431 */ /* 0x000fe200000001ff */
[----:B------:R-:W-:-:S02]  /*0270*/  SHF.L.U32 R6, R17, 0x1, RZ ;  /* 0x0000000111067819 */ /* 0x000fc400000006ff */
[----:B------:R-:W-:Y:S02]  /*0280*/  CS2R R72, SRZ ;  /* 0x0000000000487805 */ /* 0x000fe4000001ff00 */
[----:B------:R-:W-:Y:S02]  /*0290*/  LEA R13, R13, R4, 0x7 ;  /* 0x000000040d0d7211 */ /* 0x000fe400078e38ff */
[----:B------:R-:W-:Y:S02]  /*02a0*/  CS2R R62, SRZ ;  /* 0x00000000003e7805 */ /* 0x000fe4000001ff00 */
[----:B------:R-:W-:Y:S02]  /*02b0*/  LEA R14, R3, R12, 0x7 ;  /* 0x0000000c030e7211 */ /* 0x000fe400078e38ff */
[----:B------:R-:W-:Y:S02]  /*02c0*/  CS2R R60, SRZ ;  /* 0x00000000003c7805 */ /* 0x000fe4000001ff00 */
[----:B------:R-:W-:-:S02]  /*02d0*/  LOP3.LUT R4, R6, 0x40, RZ, 0xc0, !PT ;  /* 0x0000004006047812 */ /* 0x000fc400078ec0ff */
[----:B------:R-:W-:Y:S02]  /*02e0*/  CS2R R58, SRZ ;  /* 0x00000000003a7805 */ /* 0x000fe4000001ff00 */
[----:B------:R-:W-:Y:S02]  /*02f0*/  LOP3.LUT R3, R12, 0x1f, R17, 0xf8, !PT ;  /* 0x0000001f0c037812 */ /* 0x000fe400078ef811 */
[----:B------:R-:W-:Y:S02]  /*0300*/  CS2R R56, SRZ ;  /* 0x0000000000387805 */ /* 0x000fe4000001ff00 */
[----:B------:R-:W-:Y:S02]  /*0310*/  IADD3 R4, PT, PT, R4, R13, RZ ;  /* 0x0000000d04047210 */ /* 0x000fe40007ffe0ff */
[----:B------:R-:W-:Y:S02]  /*0320*/  CS2R R82, SRZ ;  /* 0x0000000000527805 */ /* 0x000fe4000001ff00 */
[----:B------:R-:W-:-:S02]  /*0330*/  CS2R R84, SRZ ;  /* 0x0000000000547805 */ /* 0x000fc4000001ff00 */
[----:B------:R-:W-:Y:S02]  /*0340*/  CS2R R80, SRZ ;  /* 0x0000000000507805 */ /* 0x000fe4000001ff00 */
[----:B------:R-:W-:Y:S02]  /*0350*/  CS2R R78, SRZ ;  /* 0x00000000004e7805 */ /* 0x000fe4000001ff00 */
[----:B------:R-:W-:Y:S02]  /*0360*/  MOV R71, RZ ;  /* 0x000000ff00477202 */ /* 0x000fe40000000f00 */
[----:B------:R-:W-:Y:S02]  /*0370*/  CS2R R44, SRZ ;  /* 0x00000000002c7805 */ /* 0x000fe4000001ff00 */
[----:B------:R-:W-:Y:S02]  /*0380*/  CS2R R112, SRZ ;  /* 0x0000000000707805 */ /* 0x000fe4000001ff00 */
[----:B------:R-:W-:-:S02]  /*0390*/  CS2R R106, SRZ ;  /* 0x00000000006a7805 */ /* 0x000fc4000001ff00 */
[----:B------:R-:W-:Y:S02]  /*03a0*/  CS2R R104, SRZ ;  /* 0x0000000000687805 */ /* 0x000fe4000001ff00 */
[----:B------:R-:W-:Y:S02]  /*03b0*/  CS2R R108, SRZ ;  /* 0x00000000006c7805 */ /* 0x000fe4000001ff00 */
[----:B-1----:R-:W-:Y:S02]  /*03c0*/  LEA R2, R5, R2, 0x18 ;  /* 0x0000000205027211 */ /* 0x002fe400078ec0ff */
[----:B------:R-:W-:Y:S02]  /*03d0*/  CS2R R110, SRZ ;  /* 0x00000000006e7805 */ /* 0x000fe4000001ff00 */
[----:B------:R-:W-:Y:S02]  /*03e0*/  LOP3.LUT R5, R15, 0x4, RZ, 0xc0, !PT ;  /* 0x000000040f057812 */ /* 0x000fe400078ec0ff */
[----:B------:R-:W-:-:S02]  /*03f0*/  CS2R R98, SRZ ;  /* 0x0000000000627805 */ /* 0x000fc4000001ff00 */
[----:B------:R-:W-:Y:S02]  /*0400*/  MOV R66, R2 ;  /* 0x0000000200427202 */ /* 0x000fe40000000f00 */
[----:B--2---:R-:W-:Y:S02]  /*0410*/  MOV R67, R7 ;  /* 0x0000000700437202 */ /* 0x004fe40000000f00 */
[----:B------:R-:W-:Y:S02]  /*0420*/  CS2R R94, SRZ ;  /* 0x00000000005e7805 */ /* 0x000fe4000001ff00 */
[----:B------:R-:W-:Y:S02]  /*0430*/  LOP3.LUT R23, R5, 0x18, R17, 0xf8, !PT ;  /* 0x0000001805177812 */ /* 0x000fe400078ef811 */
[----:B------:R-:W-:Y:S02]  /*0440*/  CS2R R100, SRZ ;  /* 0x0000000000647805 */ /* 0x000fe4000001ff00 */
[----:B------:R-:W-:-:S02]  /*0450*/  SHF.L.U32 R5, R17, 0x9, RZ ;  /* 0x0000000911057819 */ /* 0x000fc400000006ff */
[----:B------:R-:W-:Y:S02]  /*0460*/  CS2R R88, SRZ ;  /* 0x0000000000587805 */ /* 0x000fe4000001ff00 */
[----:B------:R-:W-:Y:S02]  /*0470*/  IADD3 R12, P0, PT, R66, 0x2000, RZ ;  /* 0x00002000420c7810 */ /* 0x000fe40007f1e0ff */
[----:B------:R-:W-:Y:S02]  /*0480*/  CS2R R90, SRZ ;  /* 0x00000000005a7805 */ /* 0x000fe4000001ff00 */
[----:B------:R-:W-:Y:S02]  /*0490*/  LOP3.LUT R7, R6, 0xc, RZ, 0xc0, !PT ;  /* 0x0000000c06077812 */ /* 0x000fe400078ec0ff */
[----:B------:R-:W-:Y:S02]  /*04a0*/  LOP3.LUT R5, R0, 0x200, R5, 0xf8, !PT ;  /* 0x0000020000057812 */ /* 0x000fe400078ef805 */
[----:B------:R-:W-:-:S02]  /*04b0*/  IADD3.X R13, PT, PT, RZ, R67, RZ, P0, !PT ;  /* 0x00000043ff0d7210 */ /* 0x000fc400007fe4ff */
[----:B------:R-:W-:Y:S02]  /*04c0*/  LOP3.LUT R17, R7, 0x60, R0, 0xf8, !PT ;  /* 0x0000006007117812 */ /* 0x000fe400078ef800 */
[----:B------:R-:W-:Y:S01]  /*04d0*/  LOP3.LUT R25, R23, 0x40, R6, 0xf8, !PT ;  /* 0x0000004017197812 */ /* 0x000fe200078ef806 */
[----:B------:R-:W-:Y:S01]  /*04e0*/  IMAD.WIDE.U32 R6, R5, 0x4, R66 ;  /* 0x0000000405067825 */ /* 0x000fe200078e0042 */
[----:B------:R-:W-:Y:S02]  /*04f0*/  IADD3 R23, PT, PT, R23, R14, RZ ;  /* 0x0000000e17177210 */ /* 0x000fe40007ffe0ff */
[----:B------:R-:W-:Y:S01]  /*0500*/  MOV R103, RZ ;  /* 0x000000ff00677202 */ /* 0x000fe20000000f00 */
[----:B------:R-:W-:Y:S01]  /*0510*/  IMAD.WIDE.U32 R14, R15, 0x4, R12 ;  /* 0x000000040f0e7825 */ /* 0x000fe200078e000c */
[----:B------:R-:W-:Y:S01]  /*0520*/  MOV R65, R6 ;  /* 0x0000000600417202 */ /* 0x000fe20000000f00 */
[----:B0-----:R-:W0:Y:S01]  /*0530*/  LDCU UR4, c[0x0][0x388] ;  /* 0x00007100ff0477ac */ /* 0x001e220008000800 */
[----:B------:R-:W-:Y:S01]  /*0540*/  MOV R7, RZ ;  /* 0x000000ff00077202 */ /* 0x000fe20000000f00 */
[----:B------:R-:W-:Y:S01]  /*0550*/  IMAD.WIDE.U32 R16, R17, 0x4, R66 ;  /* 0x0000000411107825 */ /* 0x000fe200078e0042 */
[----:B------:R-:W-:-:S02]  /*0560*/  MOV R70, R14 ;  /* 0x0000000e00467202 */ /* 0x000fc40000000f00 */
[----:B------:R-:W-:Y:S02]  /*0570*/  CS2R R14, SRZ ;  /* 0x00000000000e7805 */ /* 0x000fe4000001ff00 */
[----:B------:R-:W-:Y:S01]  /*0580*/  MOV R93, RZ ;  /* 0x000000ff005d7202 */ /* 0x000fe20000000f00 */
[----:B------:R-:W-:Y:S01]  /*0590*/  IMAD.WIDE.U32 R12, R25, 0x4, R12 ;  /* 0x00000004190c7825 */ /* 0x000fe200078e000c */
[----:B------:R-:W-:Y:S02]  /*05a0*/  MOV R6, R16 ;  /* 0x0000001000067202 */ /* 0x000fe40000000f00 */
[----:B------:R-:W-:Y:S01]  /*05b0*/  CS2R R16, SRZ ;  /* 0x0000000000107805 */ /* 0x000fe2000001ff00 */
[----:B------:R-:W-:Y:S01]  /*05c0*/  IMAD.WIDE.U32 R66, R23, 0x4, R66 ;  /* 0x0000000417427825 */ /* 0x000fe200078e0042 */
[----:B------:R-:W-:Y:S02]  /*05d0*/  MOV R5, R12 ;  /* 0x0000000c00057202 */ /* 0x000fe40000000f00 */
[----:B------:R-:W-:-:S02]  /*05e0*/  CS2R R12, SRZ ;  /* 0x00000000000c7805 */ /* 0x000fc4000001ff00 */
[----:B------:R-:W-:Y:S01]  /*05f0*/  CS2R R22, SRZ ;  /* 0x0000000000167805 */ /* 0x000fe2000001ff00 */
[----:B0-----:R-:W-:Y:S01]  /*0600*/  UISETP.GE.AND UP0, UPT, UR4, 0x9, UPT ;  /* 0x000000090400788c */ /* 0x001fe2000bf06270 */
[----:B------:R-:W-:-:S04]  /*0610*/  DEPBAR.LE SB5, 0x1 ;  /* 0x0000d0400000791a */ /* 0x000fc80000000000 */
[----:B------:R-:W-:Y:S04]  /*0620*/  STS [R65], R18 ;  /* 0x0000001241007388 */ /* 0x000fe80000000800 */
[----:B------:R0:W-:Y:S04]  /*0630*/  STS [R65+0x200], R19 ;  /* 0x0002001341007388 */ /* 0x0001e80000000800 */
[----:B------:R-:W-:Y:S04]  /*0640*/  STS [R65+0x400], R20 ;  /* 0x0004001441007388 */ /* 0x000fe80000000800 */
[----:B------:R1:W-:Y:S01]  /*0650*/  STS [R65+0x600], R21 ;  /* 0x0006001541007388 */ /* 0x0003e20000000800 */
[----:B0-----:R-:W-:-:S03]  /*0660*/  CS2R R18, SRZ ;  /* 0x0000000000127805 */ /* 0x001fc6000001ff00 */
[----:B-----5:R0:W-:Y:S01]  /*0670*/  STS.128 [R70], R8 ;  /* 0x0000000846007388 */ /* 0x0201e20000000c00 */
[----:B------:R-:W-:Y:S01]  /*0680*/  BAR.SYNC.DEFER_BLOCKING 0x0 ;  /* 0x0000000000007b1d */ /* 0x000fe20000010000 */
[----:B-1----:R-:W-:Y:S02]  /*0690*/  CS2R R20, SRZ ;  /* 0x0000000000147805 */ /* 0x002fe4000001ff00 */
[----:B0-----:R-:W-:Y:S02]  /*06a0*/  CS2R R8, SRZ ;  /* 0x0000000000087805 */ /* 0x001fe4000001ff00 */
[----:B------:R-:W-:Y:S01]  /*06b0*/  CS2R R10, SRZ ;  /* 0x00000000000a7805 */ /* 0x000fe2000001ff00 */
[----:B------:R0:W1:Y:S04]  /*06c0*/  LDS.128 R24, [R6] ;  /* 0x0000000006187984 */ /* 0x0000680000000c00 */
[----:B------:R0:W2:Y:S04]  /*06d0*/  LDS.128 R28, [R6+0x40] ;  /* 0x00004000061c7984 */ /* 0x0000a80000000c00 */
[----:B------:R0:W3:Y:S04]  /*06e0*/  LDS.128 R32, [R5] ;  /* 0x0000000005207984 */ /* 0x0000e80000000c00 */
[----:B------:R0:W0:Y:S01]  /*06f0*/  LDS.128 R36, [R5+0x80] ;  /* 0x0000800005247984 */ /* 0x0000220000000c00 */
[----:B------:R-:W-:Y:S05]  /*0700*/  BRA.U !UP0, `(.L_x_110) ;  /* 0x0000002108f07547 */ /* 0x000fea000b800000 */
[----:B------:R-:W-:Y:S01]  /*0710*/  UIADD3 UR4, UPT, UPT, UR4, 0x7, URZ ;  /* 0x0000000704047890 */ /* 0x000fe2000fffe0ff */
[----:B------:R-:W-:-:S03]  /*0720*/  MOV R72, RZ ;  /* 0x000000ff00487202 */ /* 0x000fc60000000f00 */
[----:B------:R-:W-:-:S03]  /*0730*/  ULEA.HI UR5, UR4, 0xfffffffe, URZ, 0x1d ;  /* 0xfffffffe04057891 */ /* 0x000fc6000f8fe8ff */
[----:B------:R-:W-:-:S09]  /*0740*/  UMOV UR4, URZ ;  /* 0x000000ff00047c82 */ /* 0x000fd20008000000 */
.L_x_111:
[----:B------:R-:W4:Y:S01]  /*0750*/  LDC R40, c[0x0][0x384] ;  /* 0x0000e100ff287b82 */ /* 0x000f220000000800 */
[----:B-1----:R-:W1:Y:S01]  /*0760*/  LDCU UR6, c[0x0][0x390] ;  /* 0x00007200ff0677ac */ /* 0x002e620008000800 */
[----:B------:R-:W-:Y:S01]  /*0770*/  IADD3 R68, PT, PT, R68, 0x2, RZ ;  /* 0x0000000244447810 */ /* 0x000fe20007ffe0ff */
[----:B--2---:R-:W2:Y:S01]  /*0780*/  LDCU UR8, c[0x0][0x3a0] ;  /* 0x00007400ff0877ac */ /* 0x004ea20008000800 */
[----:B------:R-:W-:Y:S01]  /*0790*/  UMOV UR7, URZ ;  /* 0x000000ff00077c82 */ /* 0x000fe20008000000 */
[----:B------:R-:W-:Y:S01]  /*07a0*/  UMOV UR9, URZ ;  /* 0x000000ff00097c82 */ /* 0x000fe20008000000 */
[----:B-1----:R-:W5:Y:S01]  /*07b0*/  TLD.LZ R74, R76, R68, UR6, 1D ;  /* 0x00ff06ff444c7f66 */ /* 0x002f6200081e0f4a */
[----:B----4-:R-:W-:-:S04]  /*07c0*/  LEA R69, R40, R69, 0x1 ;  /* 0x0000004528457211 */ /* 0x010fc800078e08ff */
[----:B--2---:R-:W5:Y:S01]  /*07d0*/  TLD.LZ R42, R40, R69, UR8, 1D ;  /* 0x00ff08ff45287f66 */ /* 0x004f6200081e0f2a */
[-C--:B---3--:R-:W-:Y:S01]  /*07e0*/  FFMA R95, R32, R24.reuse, R95 ;  /* 0x00000018205f7223 */ /* 0x088fe2000000005f */
[-C--:B------:R-:W-:Y:S01]  /*07f0*/  FFMA R90, R33, R24.reuse, R90 ;  /* 0x00000018215a7223 */ /* 0x080fe2000000005a */
[-C--:B------:R-:W-:Y:S01]  /*0800*/  FFMA R93, R34, R24.reuse, R93 ;  /* 0x00000018225d7223 */ /* 0x080fe2000000005d */
[-C--:B------:R-:W-:Y:S01]  /*0810*/  FFMA R88, R35, R24.reuse, R88 ;  /* 0x0000001823587223 */ /* 0x080fe20000000058 */
[-C--:B0-----:R-:W-:Y:S01]  /*0820*/  FFMA R91, R36, R24.reuse, R91 ;  /* 0x00000018245b7223 */ /* 0x081fe2000000005b */
        /* <DEDUP_REMOVED lines=12> */
[----:B------:R-:W-:Y:S01]  /*08f0*/  FFMA R24, R33, R27, R44 ;  /* 0x0000001b21187223 */ /* 0x000fe2000000002c */
[C---:B------:R-:W-:Y:S01]  /*0900*/  FFMA R102, R37.reuse, R29, R8 ;  /* 0x0000001d25667223 */ /* 0x040fe20000000008 */
[-C--:B------:R-:W-:Y:S01]  /*0910*/  FFMA R117, R36, R30.reuse, R11 ;  /* 0x0000001e24757223 */ /* 0x080fe2000000000b */
[-C--:B------:R-:W-:Y:S01]  /*0920*/  FFMA R120, R37, R30.reuse, R10 ;  /* 0x0000001e25787223 */ /* 0x080fe2000000000a */
[----:B------:R-:W-:Y:S01]  /*0930*/  FFMA R119, R38, R30, R9 ;  /* 0x0000001e26777223 */ /* 0x000fe20000000009 */
[----:B------:R-:W-:Y:S01]  /*0940*/  LDS.128 R44, [R5+0x200] ;  /* 0x00020000052c7984 */ /* 0x000fe20000000c00 */
[-C--:B------:R-:W-:Y:S01]  /*0950*/  FFMA R113, R32, R26.reuse, R113 ;  /* 0x0000001a20717223 */ /* 0x080fe20000000071 */
[-C--:B------:R-:W-:Y:S01]  /*0960*/  FFMA R108, R33, R26.reuse, R108 ;  /* 0x0000001a216c7223 */ /* 0x080fe2000000006c */
[-C--:B------:R-:W-:Y:S01]  /*0970*/  FFMA R111, R34, R26.reuse, R111 ;  /* 0x0000001a226f7223 */ /* 0x080fe2000000006f */
[----:B------:R-:W0:Y:S01]  /*0980*/  LDS.128 R48, [R6+0x200] ;  /* 0x0002000006307984 */ /* 0x000e220000000c00 */
[-C--:B------:R-:W-:Y:S01]  /*0990*/  FFMA R106, R35, R26.reuse, R106 ;  /* 0x0000001a236a7223 */ /* 0x080fe2000000006a */
[-C--:B------:R-:W-:Y:S01]  /*09a0*/  FFMA R109, R36, R26.reuse, R109 ;  /* 0x0000001a246d7223 */ /* 0x080fe2000000006d */
[-C--:B------:R-:W-:Y:S01]  /*09b0*/  FFMA R104, R37, R26.reuse, R104 ;  /* 0x0000001a25687223 */ /* 0x080fe20000000068 */
[----:B------:R-:W1:Y:S01]  /*09c0*/  LDS.128 R8, [R6+0x240] ;  /* 0x0002400006087984 */ /* 0x000e620000000c00 */
[-C--:B------:R-:W-:Y:S01]  /*09d0*/  FFMA R107, R38, R26.reuse, R107 ;  /* 0x0000001a266b7223 */ /* 0x080fe2000000006b */
[----:B------:R-:W-:Y:S01]  /*09e0*/  FFMA R112, R39, R26, R112 ;  /* 0x0000001a27707223 */ /* 0x000fe20000000070 */
        /* <DEDUP_REMOVED lines=32> */
[C---:B------:R-:W-:Y:S01]  /*0bf0*/  FFMA R72, R39.reuse, R31, R72 ;  /* 0x0000001f27487223 */ /* 0x040fe20000000048 */
[----:B------:R-:W-:Y:S01]  /*0c00*/  FFMA R30, R39, R30, R18 ;  /* 0x0000001e271e7223 */ /* 0x000fe20000000012 */
[CC--:B0-----:R-:W-:Y:S01]  /*0c10*/  FFMA R31, R44.reuse, R51.reuse, R25 ;  /* 0x000000332c1f7223 */ /* 0x0c1fe20000000019 */
[-C--:B------:R-:W-:Y:S01]  /*0c20*/  FFMA R32, R45, R51.reuse, R24 ;  /* 0x000000332d207223 */ /* 0x080fe20000000018 */
[----:B------:R-:W-:Y:S01]  /*0c30*/  FFMA R34, R47, R51, R26 ;  /* 0x000000332f227223 */ /* 0x000fe2000000001a */
[C---:B-1----:R-:W-:Y:S01]  /*0c40*/  FFMA R33, R44.reuse, R8, R27 ;  /* 0x000000082c217223 */ /* 0x042fe2000000001b */
[----:B------:R-:W0:Y:S01]  /*0c50*/  LDS.128 R52, [R5+0x280] ;  /* 0x0002800005347984 */ /* 0x000e220000000c00 */
[-C--:B------:R-:W-:Y:S01]  /*0c60*/  FFMA R95, R44, R48.reuse, R95 ;  /* 0x000000302c5f7223 */ /* 0x080fe2000000005f */
[-C--:B------:R-:W-:Y:S01]  /*0c70*/  FFMA R90, R45, R48.reuse, R90 ;  /* 0x000000302d5a7223 */ /* 0x080fe2000000005a */
[-C--:B------:R-:W-:Y:S01]  /*0c80*/  FFMA R93, R46, R48.reuse, R93 ;  /* 0x000000302e5d7223 */ /* 0x080fe2000000005d */
[----:B------:R-:W-:Y:S01]  /*0c90*/  LDS.128 R12, [R5+0x400] ;  /* 0x00040000050c7984 */ /* 0x000fe20000000c00 */
[----:B------:R-:W-:Y:S01]  /*0ca0*/  FFMA R88, R47, R48, R88 ;  /* 0x000000302f587223 */ /* 0x000fe20000000058 */
[-C--:B------:R-:W-:Y:S01]  /*0cb0*/  FFMA R105, R44, R49.reuse, R105 ;  /* 0x000000312c697223 */ /* 0x080fe20000000069 */
[-C--:B------:R-:W-:Y:S01]  /*0cc0*/  FFMA R98, R45, R49.reuse, R98 ;  /* 0x000000312d627223 */ /* 0x080fe20000000062 */
[----:B------:R-:W1:Y:S01]  /*0cd0*/  LDS.128 R16, [R6+0x400] ;  /* 0x0004000006107984 */ /* 0x000e620000000c00 */
[-C--:B------:R-:W-:Y:S01]  /*0ce0*/  FFMA R103, R46, R49.reuse, R103 ;  /* 0x000000312e677223 */ /* 0x080fe20000000067 */
[----:B------:R-:W-:Y:S01]  /*0cf0*/  FFMA R96, R47, R49, R96 ;  /* 0x000000312f607223 */ /* 0x000fe20000000060 */
[-C--:B------:R-:W-:Y:S01]  /*0d00*/  FFMA R113, R44, R50.reuse, R113 ;  /* 0x000000322c717223 */ /* 0x080fe20000000071 */
[----:B------:R-:W2:Y:S01]  /*0d10*/  LDS.128 R24, [R6+0x440] ;  /* 0x0004400006187984 */ /* 0x000ea20000000c00 */
[-C--:B------:R-:W-:Y:S01]  /*0d20*/  FFMA R108, R45, R50.reuse, R108 ;  /* 0x000000322d6c7223 */ /* 0x080fe2000000006c */
[CC--:B------:R-:W-:Y:S01]  /*0d30*/  FFMA R111, R46.reuse, R50.reuse, R111 ;  /* 0x000000322e6f7223 */ /* 0x0c0fe2000000006f */
[----:B------:R-:W-:Y:S01]  /*0d40*/  FFMA R106, R47, R50, R106 ;  /* 0x000000322f6a7223 */ /* 0x000fe2000000006a */
[C---:B------:R-:W-:Y:S01]  /*0d50*/  FFMA R71, R46.reuse, R51, R71 ;  /* 0x000000332e477223 */ /* 0x040fe20000000047 */
[-C--:B------:R-:W-:Y:S01]  /*0d60*/  FFMA R82, R45, R8.reuse, R82 ;  /* 0x000000082d527223 */ /* 0x080fe20000000052 */
[-C--:B------:R-:W-:Y:S01]  /*0d70*/  FFMA R81, R46, R8.reuse, R81 ;  /* 0x000000082e517223 */ /* 0x080fe20000000051 */
[----:B------:R-:W-:Y:S01]  /*0d80*/  FFMA R84, R47, R8, R84 ;  /* 0x000000082f547223 */ /* 0x000fe20000000054 */
[-C--:B------:R-:W-:Y:S01]  /*0d90*/  FFMA R85, R44, R9.reuse, R85 ;  /* 0x000000092c557223 */ /* 0x080fe20000000055 */
        /* <DEDUP_REMOVED lines=11> */
[----:B------:R-:W3:Y:S01]  /*0e50*/  LDS.128 R20, [R5+0x480] ;  /* 0x0004800005147984 */ /* 0x000ee20000000c00 */
[----:B------:R-:W-:Y:S01]  /*0e60*/  LOP3.LUT R65, R65, 0x1000, RZ, 0x3c, !PT ;  /* 0x0000100041417812 */ /* 0x000fe200078e3cff */
[----:B------:R-:W-:Y:S01]  /*0e70*/  UISETP.NE.AND UP0, UPT, UR4, UR5, UPT ;  /* 0x000000050400728c */ /* 0x000fe2000bf05270 */
[----:B------:R-:W-:Y:S01]  /*0e80*/  LOP3.LUT R70, R70, 0x1000, RZ, 0x3c, !PT ;  /* 0x0000100046467812 */ /* 0x000fe200078e3cff */
[----:B------:R-:W-:Y:S01]  /*0e90*/  LDS.128 R36, [R6+0x600] ;  /* 0x0006000006247984 */ /* 0x000fe20000000c00 */
[-C--:B0-----:R-:W-:Y:S01]  /*0ea0*/  FFMA R83, R52, R8.reuse, R83 ;  /* 0x0000000834537223 */ /* 0x081fe20000000053 */
        /* <DEDUP_REMOVED lines=15> */
[-C--:B-1----:R-:W-:Y:S01]  /*0fa0*/  FFMA R95, R12, R16.reuse, R95 ;  /* 0x000000100c5f7223 */ /* 0x082fe2000000005f */
        /* <DEDUP_REMOVED lines=15> */
[-C--:B--2---:R-:W-:Y:S01]  /*10a0*/  FFMA R33, R12, R24.reuse, R33 ;  /* 0x000000180c217223 */ /* 0x084fe20000000021 */
        /* <DEDUP_REMOVED lines=15> */
[----:B------:R-:W0:Y:S01]  /*11a0*/  LDS.128 R8, [R5+0x600] ;  /* 0x0006000005087984 */ /* 0x000e220000000c00 */
[-C--:B------:R-:W-:Y:S01]  /*11b0*/  FFMA R91, R52, R48.reuse, R91 ;  /* 0x00000030345b7223 */ /* 0x080fe2000000005b */
[-C--:B------:R-:W-:Y:S01]  /*11c0*/  FFMA R86, R53, R48.reuse, R86 ;  /* 0x0000003035567223 */ /* 0x080fe20000000056 */
[-C--:B------:R-:W-:Y:S01]  /*11d0*/  FFMA R89, R54, R48.reuse, R89 ;  /* 0x0000003036597223 */ /* 0x080fe20000000059 */
[----:B------:R-:W1:Y:S01]  /*11e0*/  LDS.128 R12, [R6+0x640] ;  /* 0x00064000060c7984 */ /* 0x000e620000000c00 */
        /* <DEDUP_REMOVED lines=13> */
[-C--:B---3--:R-:W-:Y:S01]  /*12c0*/  FFMA R91, R20, R16.reuse, R91 ;  /* 0x00000010145b7223 */ /* 0x088fe2000000005b */
        /* <DEDUP_REMOVED lines=11> */
[----:B------:R-:W2:Y:S01]  /*1380*/  LDS.128 R44, [R5+0x680] ;  /* 0x00068000052c7984 */ /* 0x000ea20000000c00 */
        /* <DEDUP_REMOVED lines=52> */
[----:B------:R-:W-:Y:S01]  /*16d0*/  LDS.128 R16, [R5+0x800] ;  /* 0x0008000005107984 */ /* 0x000fe20000000c00 */
[-C--:B--2---:R-:W-:Y:S01]  /*16e0*/  FFMA R91, R44, R36.reuse, R91 ;  /* 0x000000242c5b7223 */ /* 0x084fe2000000005b */
[-C--:B------:R-:W-:Y:S01]  /*16f0*/  FFMA R86, R45, R36.reuse, R86 ;  /* 0x000000242d567223 */ /* 0x080fe20000000056 */
[-C--:B------:R-:W-:Y:S01]  /*1700*/  FFMA R89, R46, R36.reuse, R89 ;  /* 0x000000242e597223 */ /* 0x080fe20000000059 */
[----:B------:R-:W0:Y:S01]  /*1710*/  LDS.128 R20, [R6+0x800] ;  /* 0x0008000006147984 */ /* 0x000e220000000c00 */
        /* <DEDUP_REMOVED lines=31> */
[----:B------:R-:W-:Y:S04]  /*1910*/  LDS.128 R36, [R6+0xa00] ;  /* 0x000a000006247984 */ /* 0x000fe80000000c00 */
[----:B------:R-:W3:Y:S01]  /*1920*/  LDS.128 R12, [R5+0xa00] ;  /* 0x000a0000050c7984 */ /* 0x000ee20000000c00 */
        /* <DEDUP_REMOVED lines=34> */
[----:B------:R-:W1:Y:S01]  /*1b50*/  LDS.128 R16, [R6+0xa40] ;  /* 0x000a400006107984 */ /* 0x000e620000000c00 */
        /* <DEDUP_REMOVED lines=17> */
[-C--:B0-----:R-:W-:Y:S01]  /*1c70*/  FFMA R101, R44, R37.reuse, R101 ;  /* 0x000000252c657223 */ /* 0x081fe20000000065 */
[-C--:B------:R-:W-:Y:S01]  /*1c80*/  FFMA R94, R45, R37.reuse, R94 ;  /* 0x000000252d5e7223 */ /* 0x080fe2000000005e */
[-C--:B------:R-:W-:Y:S01]  /*1c90*/  FFMA R99, R46, R37.reuse, R99 ;  /* 0x000000252e637223 */ /* 0x080fe20000000063 */
[----:B------:R-:W-:Y:S01]  /*1ca0*/  FFMA R110, R47, R37, R110 ;  /* 0x000000252f6e7223 */ /* 0x000fe2000000006e */
        /* <DEDUP_REMOVED lines=61> */
[C---:B------:R-:W-:Y:S01]  /*2080*/  FFMA R80, R47.reuse, R39, R80 ;  /* 0x000000272f507223 */ /* 0x040fe20000000050 */
[CC--:B------:R-:W-:Y:S01]  /*2090*/  FFMA R83, R44.reuse, R16.reuse, R83 ;  /* 0x000000102c537223 */ /* 0x0c0fe20000000053 */
[C---:B------:R-:W-:Y:S01]  /*20a0*/  FFMA R36, R47.reuse, R16, R28 ;  /* 0x000000102f247223 */ /* 0x040fe2000000001c */
[CC--:B------:R-:W-:Y:S01]  /*20b0*/  FFMA R97, R44.reuse, R17.reuse, R97 ;  /* 0x000000112c617223 */ /* 0x0c0fe20000000061 */
[C---:B------:R-:W-:Y:S01]  /*20c0*/  FFMA R114, R47.reuse, R17, R114 ;  /* 0x000000112f727223 */ /* 0x040fe20000000072 */
[CC--:B------:R-:W-:Y:S01]  /*20d0*/  FFMA R117, R44.reuse, R18.reuse, R117 ;  /* 0x000000122c757223 */ /* 0x0c0fe20000000075 */
[C---:B------:R-:W-:Y:S01]  /*20e0*/  FFMA R38, R47.reuse, R18, R30 ;  /* 0x000000122f267223 */ /* 0x040fe2000000001e */
[-C--:B------:R-:W-:Y:S01]  /*20f0*/  FFMA R61, R44, R19.reuse, R61 ;  /* 0x000000132c3d7223 */ /* 0x080fe2000000003d */
[----:B------:R-:W-:Y:S01]  /*2100*/  FFMA R72, R47, R19, R72 ;  /* 0x000000132f487223 */ /* 0x000fe20000000048 */
        /* <DEDUP_REMOVED lines=8> */
[CC--:B0-----:R-:W-:Y:S01]  /*2190*/  FFMA R39, R8.reuse, R51.reuse, R35 ;  /* 0x0000003308277223 */ /* 0x0c1fe20000000023 */
[-C--:B------:R-:W-:Y:S01]  /*21a0*/  FFMA R44, R9, R51.reuse, R32 ;  /* 0x00000033092c7223 */ /* 0x080fe20000000020 */
[----:B------:R-:W-:Y:S01]  /*21b0*/  FFMA R52, R11, R51, R34 ;  /* 0x000000330b347223 */ /* 0x000fe20000000022 */
[----:B------:R-:W-:Y:S01]  /*21c0*/  LDS.128 R24, [R5+0xe00] ;  /* 0x000e000005187984 */ /* 0x000fe20000000c00 */
[-C--:B-1----:R-:W-:Y:S01]  /*21d0*/  FFMA R47, R8, R12.reuse, R33 ;  /* 0x0000000c082f7223 */ /* 0x082fe20000000021 */
[-C--:B------:R-:W-:Y:S01]  /*21e0*/  FFMA R82, R9, R12.reuse, R82 ;  /* 0x0000000c09527223 */ /* 0x080fe20000000052 */
[-C--:B------:R-:W-:Y:S01]  /*21f0*/  FFMA R81, R10, R12.reuse, R81 ;  /* 0x0000000c0a517223 */ /* 0x080fe20000000051 */
[----:B------:R-:W0:Y:S01]  /*2200*/  LDS.128 R16, [R6+0xe00] ;  /* 0x000e000006107984 */ /* 0x000e220000000c00 */
[----:B------:R-:W-:Y:S01]  /*2210*/  FFMA R84, R11, R12, R84 ;  /* 0x0000000c0b547223 */ /* 0x000fe20000000054 */
[-C--:B------:R-:W-:Y:S01]  /*2220*/  FFMA R95, R8, R48.reuse, R95 ;  /* 0x00000030085f7223 */ /* 0x080fe2000000005f */
[----:B------:R-:W-:Y:S01]  /*2230*/  FFMA R90, R9, R48, R90 ;  /* 0x00000030095a7223 */ /* 0x000fe2000000005a */
[----:B------:R-:W1:Y:S01]  /*2240*/  LDS.128 R28, [R5+0xe80] ;  /* 0x000e8000051c7984 */ /* 0x000e620000000c00 */
[-C--:B--2---:R-:W-:Y:S01]  /*2250*/  FFMA R83, R20, R12.reuse, R83 ;  /* 0x0000000c14537223 */ /* 0x084fe20000000053 */
[-C--:B------:R-:W-:Y:S01]  /*2260*/  FFMA R58, R21, R12.reuse, R58 ;  /* 0x0000000c153a7223 */ /* 0x080fe2000000003a */
[-C--:B------:R-:W-:Y:S01]  /*2270*/  FFMA R57, R22, R12.reuse, R57 ;  /* 0x0000000c16397223 */ /* 0x080fe20000000039 */
[----:B------:R2:W3:Y:S01]  /*2280*/  LDS.128 R32, [R6+0xe40] ;  /* 0x000e400006207984 */ /* 0x0004e20000000c00 */
[----:B------:R-:W-:Y:S01]  /*2290*/  FFMA R36, R23, R12, R36 ;  /* 0x0000000c17247223 */ /* 0x000fe20000000024 */
[-C--:B------:R-:W-:Y:S01]  /*22a0*/  FFMA R93, R10, R48.reuse, R93 ;  /* 0x000000300a5d7223 */ /* 0x080fe2000000005d */
[----:B------:R-:W-:Y:S01]  /*22b0*/  FFMA R88, R11, R48, R88 ;  /* 0x000000300b587223 */ /* 0x000fe20000000058 */
[----:B------:R-:W-:-:S04]  /*22c0*/  DEPBAR.LE SB5, 0x1 ;  /* 0x0000d0400000791a */ /* 0x000fc80000000000 */
[----:B------:R0:W-:Y:S01]  /*22d0*/  STS [R65], R76 ;  /* 0x0000004c41007388 */ /* 0x0001e20000000800 */
[-C--:B------:R-:W-:Y:S01]  /*22e0*/  FFMA R91, R20, R48.reuse, R91 ;  /* 0x00000030145b7223 */ /* 0x080fe2000000005b */
[-C--:B------:R-:W-:Y:S01]  /*22f0*/  FFMA R86, R21, R48.reuse, R86 ;  /* 0x0000003015567223 */ /* 0x080fe20000000056 */
[-C--:B------:R-:W-:Y:S01]  /*2300*/  FFMA R89, R22, R48.reuse, R89 ;  /* 0x0000003016597223 */ /* 0x080fe20000000059 */
[----:B------:R0:W-:Y:S01]  /*2310*/  STS [R65+0x200], R77 ;  /* 0x0002004d41007388 */ /* 0x0001e20000000800 */
[----:B------:R-:W-:Y:S01]  /*2320*/  FFMA R100, R23, R48, R100 ;  /* 0x0000003017647223 */ /* 0x000fe20000000064 */
[-C--:B------:R-:W-:Y:S01]  /*2330*/  FFMA R105, R8, R49.reuse, R105 ;  /* 0x0000003108697223 */ /* 0x080fe20000000069 */
[-C--:B------:R-:W-:Y:S01]  /*2340*/  FFMA R98, R9, R49.reuse, R98 ;  /* 0x0000003109627223 */ /* 0x080fe20000000062 */
[----:B------:R0:W-:Y:S01]  /*2350*/  STS [R65+0x400], R74 ;  /* 0x0004004a41007388 */ /* 0x0001e20000000800 */
[-C--:B------:R-:W-:Y:S01]  /*2360*/  FFMA R103, R10, R49.reuse, R103 ;  /* 0x000000310a677223 */ /* 0x080fe20000000067 */
[-C--:B------:R-:W-:Y:S01]  /*2370*/  FFMA R96, R11, R49.reuse, R96 ;  /* 0x000000310b607223 */ /* 0x080fe20000000060 */
[-C--:B------:R-:W-:Y:S01]  /*2380*/  FFMA R101, R20, R49.reuse, R101 ;  /* 0x0000003114657223 */ /* 0x080fe20000000065 */
[----:B------:R0:W-:Y:S01]  /*2390*/  STS [R65+0x600], R75 ;  /* 0x0006004b41007388 */ /* 0x0001e20000000800 */
[-C--:B------:R-:W-:Y:S01]  /*23a0*/  FFMA R94, R21, R49.reuse, R94 ;  /* 0x00000031155e7223 */ /* 0x080fe2000000005e */
[-C--:B------:R-:W-:Y:S01]  /*23b0*/  FFMA R99, R22, R49.reuse, R99 ;  /* 0x0000003116637223 */ /* 0x080fe20000000063 */
[----:B------:R-:W-:Y:S01]  /*23c0*/  FFMA R110, R23, R49, R110 ;  /* 0x00000031176e7223 */ /* 0x000fe2000000006e */
[----:B-----5:R0:W-:Y:S01]  /*23d0*/  STS.128 [R70], R40 ;  /* 0x0000002846007388 */ /* 0x0201e20000000c00 */
        /* <DEDUP_REMOVED lines=12> */
[----:B------:R-:W-:Y:S01]  /*24a0*/  FFMA R80, R23, R51, R80 ;  /* 0x0000003317507223 */ /* 0x000fe20000000050 */
[-C--:B------:R-:W-:Y:S01]  /*24b0*/  FFMA R12, R9, R13.reuse, R56 ;  /* 0x0000000d090c7223 */ /* 0x080fe20000000038 */
[CC--:B------:R-:W-:Y:S01]  /*24c0*/  FFMA R37, R8.reuse, R14.reuse, R37 ;  /* 0x0000000e08257223 */ /* 0x0c0fe20000000025 */
        /* <DEDUP_REMOVED lines=22> */
[----:B--2---:R-:W-:Y:S01]  /*2630*/  LOP3.LUT R6, R6, 0x1000, RZ, 0x3c, !PT ;  /* 0x0000100006067812 */ /* 0x004fe200078e3cff */
[-C--:B0-----:R-:W-:Y:S01]  /*2640*/  FFMA R95, R24, R16.reuse, R95 ;  /* 0x00000010185f7223 */ /* 0x081fe2000000005f */
[----:B------:R-:W-:Y:S01]  /*2650*/  LOP3.LUT R5, R5, 0x1000, RZ, 0x3c, !PT ;  /* 0x0000100005057812 */ /* 0x000fe200078e3cff */
[-C--:B------:R-:W-:Y:S01]  /*2660*/  FFMA R90, R25, R16.reuse, R90 ;  /* 0x00000010195a7223 */ /* 0x080fe2000000005a */
[-C--:B------:R-:W-:Y:S01]  /*2670*/  FFMA R93, R26, R16.reuse, R93 ;  /* 0x000000101a5d7223 */ /* 0x080fe2000000005d */
[-C--:B------:R-:W-:Y:S01]  /*2680*/  FFMA R88, R27, R16.reuse, R88 ;  /* 0x000000101b587223 */ /* 0x080fe20000000058 */
[-C--:B-1----:R-:W-:Y:S01]  /*2690*/  FFMA R91, R28, R16.reuse, R91 ;  /* 0x000000101c5b7223 */ /* 0x082fe2000000005b */
        /* <DEDUP_REMOVED lines=27> */
[CC--:B---3--:R-:W-:Y:S01]  /*2850*/  FFMA R22, R25.reuse, R33.reuse, R12 ;  /* 0x0000002119167223 */ /* 0x0c8fe2000000000c */
        /* <DEDUP_REMOVED lines=23> */
[----:B------:R-:W-:Y:S01]  /*29d0*/  BAR.SYNC.DEFER_BLOCKING 0x0 ;  /* 0x0000000000007b1d */ /* 0x000fe20000010000 */
        /* <DEDUP_REMOVED lines=8> */
[----:B------:R-:W-:-:S07]  /*2a60*/  UIADD3 UR6, UPT, UPT, UR4, 0x1, URZ ;  /* 0x0000000104067890 */ /* 0x000fce000fffe0ff */
[----:B------:R-:W-:Y:S01]  /*2a70*/  UMOV UR4, UR6 ;  /* 0x0000000600047c82 */ /* 0x000fe20008000000 */
[----:B------:R0:W1:Y:S04]  /*2a80*/  LDS.128 R24, [R6] ;  /* 0x0000000006187984 */ /* 0x0000680000000c00 */
[----:B------:R0:W2:Y:S04]  /*2a90*/  LDS.128 R28, [R6+0x40] ;  /* 0x00004000061c7984 */ /* 0x0000a80000000c00 */
[----:B------:R0:W3:Y:S04]  /*2aa0*/  LDS.128 R32, [R5] ;  /* 0x0000000005207984 */ /* 0x0000e80000000c00 */
[----:B------:R0:W0:Y:S01]  /*2ab0*/  LDS.128 R36, [R5+0x80] ;  /* 0x0000800005247984 */ /* 0x0000220000000c00 */
[----:B------:R-:W-:Y:S05]  /*2ac0*/  BRA.U UP0, `(.L_x_111) ;  /* 0xffffffdd00207547 */ /* 0x000fea000b83ffff */
.L_x_110:
[----:B------:R-:W4:Y:S01]  /*2ad0*/  LDCU UR4, c[0x0][0x3b8] ;  /* 0x00007700ff0477ac */ /* 0x000f220008000800 */
[----:B------:R-:W-:Y:S01]  /*2ae0*/  LOP3.LUT R0, R0, 0x60, RZ, 0xc0, !PT ;  /* 0x0000006000007812 */ /* 0x000fe200078ec0ff */
[----:B0-2---:R-:W-:Y:S01]  /*2af0*/  FFMA R75, R38, R30, R9 ;  /* 0x0000001e264b7223 */ /* 0x005fe20000000009 */
[-C--:B---3--:R-:W-:Y:S01]  /*2b00*/  FFMA R85, R32, R28.reuse, R85 ;  /* 0x0000001c20557223 */ /* 0x088fe20000000055 */
[-C--:B------:R-:W-:Y:S01]  /*2b10*/  FFMA R82, R33, R28.reuse, R82 ;  /* 0x0000001c21527223 */ /* 0x080fe20000000052 */
[----:B------:R-:W-:Y:S01]  /*2b20*/  IADD3 R0, PT, PT, R0, UR10, RZ ;  /* 0x0000000a00007c10 */ /* 0x000fe2000fffe0ff */
[-C--:B------:R-:W-:Y:S01]  /*2b30*/  FFMA R81, R34, R28.reuse, R81 ;  /* 0x0000001c22517223 */ /* 0x080fe20000000051 */
[-C--:B------:R-:W-:Y:S01]  /*2b40*/  FFMA R84, R35, R28.reuse, R84 ;  /* 0x0000001c23547223 */ /* 0x080fe20000000054 */
[-C--:B------:R-:W-:Y:S01]  /*2b50*/  FFMA R83, R36, R28.reuse, R83 ;  /* 0x0000001c24537223 */ /* 0x080fe20000000053 */
[-C--:B------:R-:W-:Y:S01]  /*2b60*/  FFMA R58, R37, R28.reuse, R58 ;  /* 0x0000001c253a7223 */ /* 0x080fe2000000003a */
[-C--:B------:R-:W-:Y:S01]  /*2b70*/  FFMA R57, R38, R28.reuse, R57 ;  /* 0x0000001c26397223 */ /* 0x080fe20000000039 */
[----:B------:R-:W-:Y:S01]  /*2b80*/  FFMA R28, R39, R28, R56 ;  /* 0x0000001c271c7223 */ /* 0x000fe20000000038 */
[----:B------:R-:W-:Y:S01]  /*2b90*/  FFMA R56, R37, R29, R8 ;  /* 0x0000001d25387223 */ /* 0x000fe20000000008 */
[-C--:B------:R-:W-:Y:S01]  /*2ba0*/  FFMA R74, R35, R30.reuse, R12 ;  /* 0x0000001e234a7223 */ /* 0x080fe2000000000c */
[----:B------:R-:W-:Y:S01]  /*2bb0*/  SHF.R.S32.HI R8, RZ, 0x1f, R4 ;  /* 0x0000001fff087819 */ /* 0x000fe20000011404 */
[----:B------:R-:W-:Y:S01]  /*2bc0*/  FFMA R65, R34, R30, R13 ;  /* 0x0000001e22417223 */ /* 0x000fe2000000000d */
[-C--:B-1----:R-:W-:Y:S01]  /*2bd0*/  FFMA R95, R32, R24.reuse, R95 ;  /* 0x00000018205f7223 */ /* 0x082fe2000000005f */
[----:B------:R-:W-:Y:S01]  /*2be0*/  FFMA R90, R33, R24, R90 ;  /* 0x00000018215a7223 */ /* 0x000fe2000000005a */
[----:B----4-:R-:W-:-:S02]  /*2bf0*/  IMAD R9, R0, UR4, RZ ;  /* 0x0000000400097c24 */ /* 0x010fc4000f8e02ff */
[-C--:B------:R-:W-:Y:S01]  /*2c00*/  FFMA R93, R34, R24.reuse, R93 ;  /* 0x00000018225d7223 */ /* 0x080fe2000000005d */
[-C--:B------:R-:W-:Y:S01]  /*2c10*/  FFMA R88, R35, R24.reuse, R88 ;  /* 0x0000001823587223 */ /* 0x080fe20000000058 */
[-C--:B------:R-:W-:Y:S01]  /*2c20*/  FFMA R91, R36, R24.reuse, R91 ;  /* 0x00000018245b7223 */ /* 0x080fe2000000005b */
[-C--:B------:R-:W-:Y:S01]  /*2c30*/  FFMA R86, R37, R24.reuse, R86 ;  /* 0x0000001825567223 */ /* 0x080fe20000000056 */
[----:B------:R-:W-:Y:S01]  /*2c40*/  IADD3 R12, P0, PT, R4, R9, RZ ;  /* 0x00000009040c7210 */ /* 0x000fe20007f1e0ff */
        /* <DEDUP_REMOVED lines=28> */
[----:B------:R-:W-:Y:S01]  /*2e10*/  LEA.HI.X.SX32 R13, R9, R8, 0x1, P0 ;  /* 0x00000008090d7211 */ /* 0x000fe200000f0eff */
[----:B------:R-:W-:Y:S01]  /*2e20*/  LDS.128 R24, [R5+0x200] ;  /* 0x0002000005187984 */ /* 0x000fe20000000c00 */
[----:B------:R-:W0:Y:S01]  /*2e30*/  LDCU.64 UR6, c[0x0][0x3b0] ;  /* 0x00007600ff0677ac */ /* 0x000e220008000a00 */
        /* <DEDUP_REMOVED lines=9> */
[CC--:B------:R-:W-:Y:S01]  /*2ed0*/  FFMA R29, R32.reuse, R30.reuse, R15 ;  /* 0x0000001e201d7223 */ /* 0x0c0fe2000000000f */
[-C--:B------:R-:W-:Y:S01]  /*2ee0*/  FFMA R77, R32, R31.reuse, R19 ;  /* 0x0000001f204d7223 */ /* 0x080fe20000000013 */
[CC--:B------:R-:W-:Y:S01]  /*2ef0*/  FFMA R70, R33.reuse, R30.reuse, R14 ;  /* 0x0000001e21467223 */ /* 0x0c0fe2000000000e */
[-C--:B------:R-:W-:Y:S01]  /*2f00*/  FFMA R60, R33, R31.reuse, R60 ;  /* 0x0000001f213c7223 */ /* 0x080fe2000000003c */
[-C--:B------:R-:W-:Y:S01]  /*2f10*/  FFMA R59, R34, R31.reuse, R59 ;  /* 0x0000001f223b7223 */ /* 0x080fe2000000003b */
[-C--:B------:R-:W-:Y:S01]  /*2f20*/  FFMA R62, R35, R31.reuse, R62 ;  /* 0x0000001f233e7223 */ /* 0x080fe2000000003e */
[-C--:B------:R-:W-:Y:S01]  /*2f30*/  FFMA R61, R36, R31.reuse, R61 ;  /* 0x0000001f243d7223 */ /* 0x080fe2000000003d */
[-C--:B------:R-:W-:Y:S01]  /*2f40*/  FFMA R64, R37, R31.reuse, R64 ;  /* 0x0000001f25407223 */ /* 0x080fe20000000040 */
[----:B0-----:R-:W-:Y:S01]  /*2f50*/  LEA R32, P0, R12, UR6, 0x2 ;  /* 0x000000060c207c11 */ /* 0x001fe2000f8010ff */
[-C--:B------:R-:W-:Y:S01]  /*2f60*/  FFMA R63, R38, R31.reuse, R63 ;  /* 0x0000001f263f7223 */ /* 0x080fe2000000003f */
[C---:B------:R-:W-:Y:S01]  /*2f70*/  FFMA R72, R39.reuse, R31, R72 ;  /* 0x0000001f27487223 */ /* 0x040fe20000000048 */
[----:B------:R-:W-:Y:S01]  /*2f80*/  FFMA R30, R39, R30, R18 ;  /* 0x0000001e271e7223 */ /* 0x000fe20000000012 */
[----:B------:R-:W-:Y:S01]  /*2f90*/  LEA.HI.X R31, R12, UR7, R13, 0x2, P0 ;  /* 0x000000070c1f7c11 */ /* 0x000fe200080f140d */
[----:B------:R-:W0:Y:S01]  /*2fa0*/  LDS.128 R44, [R5+0x280] ;  /* 0x00028000052c7984 */ /* 0x000e220000000c00 */
[----:B------:R-:W3:Y:S03]  /*2fb0*/  LDCU UR5, c[0x0][0x380] ;  /* 0x00007000ff0577ac */ /* 0x000ee60008000800 */
[----:B------:R-:W-:Y:S01]  /*2fc0*/  LDS.128 R12, [R5+0x400] ;  /* 0x00040000050c7984 */ /* 0x000fe20000000c00 */
[----:B------:R-:W4:Y:S03]  /*2fd0*/  LDCU UR4, c[0x0][0x38c] ;  /* 0x00007180ff0477ac */ /* 0x000f260008000800 */
[----:B------:R-:W4:Y:S04]  /*2fe0*/  LDS.128 R16, [R6+0x400] ;  /* 0x0004000006107984 */ /* 0x000f280000000c00 */
[----:B------:R-:W-:Y:S04]  /*2ff0*/  LDS.128 R20, [R5+0x480] ;  /* 0x0004800005147984 */ /* 0x000fe80000000c00 */
[----:B------:R-:W-:Y:S01]  /*3000*/  LDS.128 R36, [R6+0x600] ;  /* 0x0006000006247984 */ /* 0x000fe20000000c00 */
[----:B---3--:R-:W-:Y:S01]  /*3010*/  ISETP.GE.AND P0, PT, R0, UR5, PT ;  /* 0x0000000500007c0c */ /* 0x008fe2000bf06270 */
        /* <DEDUP_REMOVED lines=33> */
[----:B------:R-:W0:Y:S01]  /*3230*/  LDS.128 R24, [R6+0x440] ;  /* 0x0004400006187984 */ /* 0x000e220000000c00 */
        /* <DEDUP_REMOVED lines=15> */
[-C--:B----4-:R-:W-:Y:S01]  /*3330*/  FFMA R95, R12, R16.reuse, R95 ;  /* 0x000000100c5f7223 */ /* 0x090fe2000000005f */
        /* <DEDUP_REMOVED lines=15> */
[----:B------:R-:W1:Y:S01]  /*3430*/  LDS.128 R8, [R5+0x600] ;  /* 0x0006000005087984 */ /* 0x000e620000000c00 */
[-C--:B------:R-:W-:Y:S01]  /*3440*/  FFMA R91, R44, R40.reuse, R91 ;  /* 0x000000282c5b7223 */ /* 0x080fe2000000005b */
[-C--:B------:R-:W-:Y:S01]  /*3450*/  FFMA R86, R45, R40.reuse, R86 ;  /* 0x000000282d567223 */ /* 0x080fe20000000056 */
[-C--:B------:R-:W-:Y:S01]  /*3460*/  FFMA R89, R46, R40.reuse, R89 ;  /* 0x000000282e597223 */ /* 0x080fe20000000059 */
[----:B------:R-:W-:Y:S01]  /*3470*/  FFMA R100, R47, R40, R100 ;  /* 0x000000282f647223 */ /* 0x000fe20000000064 */
        /* <DEDUP_REMOVED lines=19> */
[----:B------:R-:W-:Y:S01]  /*35b0*/  FFMA R110, R47, R41, R110 ;  /* 0x000000292f6e7223 */ /* 0x000fe2000000006e */
[----:B------:R-:W0:Y:S01]  /*35c0*/  LDS.128 R12, [R6+0x640] ;  /* 0x00064000060c7984 */ /* 0x000e220000000c00 */
        /* <DEDUP_REMOVED lines=72> */
[----:B------:R-:W0:Y:S04]  /*3a50*/  LDS.128 R40, [R5+0x680] ;  /* 0x0006800005287984 */ /* 0x000e280000000c00 */
        /* <DEDUP_REMOVED lines=105> */
[----:B------:R-:W3:Y:S04]  /*40f0*/  LDS.128 R8, [R5+0xc00] ;  /* 0x000c000005087984 */ /* 0x000ee80000000c00 */
[----:B------:R-:W4:Y:S01]  /*4100*/  LDS.128 R24, [R5+0xc80] ;  /* 0x000c800005187984 */ /* 0x000f220000000c00 */
[-C--:B0-----:R-:W-:Y:S01]  /*4110*/  FFMA R95, R12, R36.reuse, R95 ;  /* 0x000000240c5f7223 */ /* 0x081fe2000000005f */
        /* <DEDUP_REMOVED lines=67> */
[-C--:B------:R-:W-:Y:S01]  /*4550*/  FFMA R88, R11, R20.reuse, R88 ;  /* 0x000000140b587223 */ /* 0x080fe20000000058 */
[-C--:B----4-:R-:W-:Y:S01]  /*4560*/  FFMA R91, R24, R20.reuse, R91 ;  /* 0x00000014185b7223 */ /* 0x090fe2000000005b */
        /* <DEDUP_REMOVED lines=28> */
[-C--:B0-----:R-:W-:Y:S01]  /*4730*/  FFMA R85, R8, R12.reuse, R85 ;  /* 0x0000000c08557223 */ /* 0x081fe20000000055 */
[-C--:B------:R-:W-:Y:S01]  /*4740*/  FFMA R82, R9, R12.reuse, R82 ;  /* 0x0000000c09527223 */ /* 0x080fe20000000052 */
[-C--:B------:R-:W-:Y:S01]  /*4750*/  FFMA R81, R10, R12.reuse, R81 ;  /* 0x0000000c0a517223 */ /* 0x080fe20000000051 */
[----:B------:R-:W-:Y:S01]  /*4760*/  LDS.128 R36, [R5+0xe80] ;  /* 0x000e800005247984 */ /* 0x000fe20000000c00 */
[-C--:B------:R-:W-:Y:S01]  /*4770*/  FFMA R84, R11, R12.reuse, R84 ;  /* 0x0000000c0b547223 */ /* 0x080fe20000000054 */
[-C--:B------:R-:W-:Y:S01]  /*4780*/  FFMA R83, R24, R12.reuse, R83 ;  /* 0x0000000c18537223 */ /* 0x080fe20000000053 */
[-C--:B------:R-:W-:Y:S01]  /*4790*/  FFMA R58, R25, R12.reuse, R58 ;  /* 0x0000000c193a7223 */ /* 0x080fe2000000003a */
[----:B------:R-:W0:Y:S01]  /*47a0*/  LDS.128 R40, [R6+0xe00] ;  /* 0x000e000006287984 */ /* 0x000e220000000c00 */
[-C--:B------:R-:W-:Y:S01]  /*47b0*/  FFMA R57, R26, R12.reuse, R57 ;  /* 0x0000000c1a397223 */ /* 0x080fe20000000039 */
[----:B------:R-:W-:Y:S01]  /*47c0*/  FFMA R28, R27, R12, R28 ;  /* 0x0000000c1b1c7223 */ /* 0x000fe2000000001c */
[-C--:B------:R-:W-:Y:S01]  /*47d0*/  FFMA R51, R8, R13.reuse, R51 ;  /* 0x0000000d08337223 */ /* 0x080fe20000000033 */
[----:B------:R-:W1:Y:S01]  /*47e0*/  LDS.128 R20, [R6+0xe40] ;  /* 0x000e400006147984 */ /* 0x000e620000000c00 */
        /* <DEDUP_REMOVED lines=23> */
[-C--:B0-----:R-:W-:Y:S01]  /*4960*/  FFMA R95, R16, R40.reuse, R95 ;  /* 0x00000028105f7223 */ /* 0x081fe2000000005f */
        /* <DEDUP_REMOVED lines=31> */
[-C--:B-1----:R-:W-:Y:S01]  /*4b60*/  FFMA R85, R16, R20.reuse, R85 ;  /* 0x0000001410557223 */ /* 0x082fe20000000055 */
        /* <DEDUP_REMOVED lines=98> */
[----:B------:R-:W0:Y:S01]  /*5190*/  LDCU.64 UR6, c[0x0][0x358] ;  /* 0x00006b00ff0677ac */ /* 0x000e220008000a00 */
[----:B------:R-:W-:Y:S01]  /*51a0*/  LEA R5, R3, R2, 0x2 ;  /* 0x0000000203057211 */ /* 0x000fe200078e10ff */
[----:B------:R-:W-:-:S11]  /*51b0*/  UPLOP3.LUT UP0, UPT, UPT, UPT, UPT, 0x80, 0x8 ;  /* 0x000000000008789c */ /* 0x000fd60003f0f070 */
.L_x_135:
[----:B------:R-:W1:Y:S01]  /*51c0*/  LDCU UR4, c[0x0][0x380] ;  /* 0x00007000ff0477ac */ /* 0x000e620008000800 */
[C---:B------:R-:W-:Y:S02]  /*51d0*/  LEA R20, R17.reuse, R0, 0x4 ;  /* 0x0000000011147211 */ /* 0x040fe400078e20ff */
[----:B------:R-:W-:Y:S01]  /*51e0*/  MOV R8, 0x20 ;  /* 0x0000002000087802 */ /* 0x000fe20000000f00 */
[----:B------:R-:W-:Y:S01]  /*51f0*/  UPLOP3.LUT UP1, UPT, UPT, UPT, UP0, 0x80, 0x8 ;  /* 0x000000000008789c */ /* 0x000fe20003f2f000 */
[----:B------:R-:W-:Y:S01]  /*5200*/  MOV R2, RZ ;  /* 0x000000ff00027202 */ /* 0x000fe20000000f00 */
[----:B------:R-:W-:Y:S01]  /*5210*/  UPLOP3.LUT UP0, UPT, UPT, UPT, UPT, 0x80, 0x8 ;  /* 0x000000000008789c */ /* 0x000fe20003f0f070 */
[----:B------:R-:W-:Y:S02]  /*5220*/  LEA R21, R17, R8, 0x7 ;  /* 0x0000000811157211 */ /* 0x000fe400078e38ff */
[----:B-1----:R-:W-:-:S08]  /*5230*/  IADD3 R20, PT, PT, -R20, UR4, RZ ;  /* 0x0000000414147c10 */ /* 0x002fd0000fffe1ff */
.L_x_134:
[----:B------:R-:W-:Y:S01]  /*5240*/  BAR.SYNC.DEFER_BLOCKING 0x0 ;  /* 0x0000000000007b1d */ /* 0x000fe20000010000 */
[----:B------:R-:W-:Y:S01]  /*5250*/  LEA R22, R2, R21, 0x4 ;  /* 0x0000001502167211 */ /* 0x000fe200078e20ff */
[----:B------:R-:W-:Y:S01]  /*5260*/  UPLOP3.LUT UP2, UPT, UPT, UPT, UP0, 0x80, 0x8 ;  /* 0x000000000008789c */ /* 0x000fe20003f4f000 */
[----:B------:R-:W-:-:S03]  /*5270*/  MOV R3, R66 ;  /* 0x0000004200037202 */ /* 0x000fc60000000f00 */
[----:B------:R-:W-:-:S07]  /*5280*/  UMOV UR4, URZ ;  /* 0x000000ff00047c82 */ /* 0x000fce0008000000 */
.L_x_112:
        /* <DEDUP_REMOVED lines=151> */
[----:B-1----:R-:W-:Y:S01]  /*5c00*/  IADD3 R3, PT, PT, R3, 0x100, RZ ;  /* 0x0000010003037810 */ /* 0x002fe20007ffe0ff */
[----:B------:R-:W-:Y:S06]  /*5c10*/  BRA.U UP0, `(.L_x_112) ;  /* 0xfffffff5009c7547 */ /* 0x000fec000b83ffff */
[----:B------:R-:W-:Y:S01]  /*5c20*/  BAR.SYNC.DEFER_BLOCKING 0x0 ;  /* 0x0000000000007b1d */ /* 0x000fe20000010000 */
[----:B------:R-:W-:Y:S01]  /*5c30*/  SHF.L.U32 R9, R2, 0x5, RZ ;  /* 0x0000000502097819 */ /* 0x000fe200000006ff */
[----:B------:R-:W-:-:S03]  /*5c40*/  HFMA2 R8, -RZ, RZ, 0, 0 ;  /* 0x00000000ff087431 */ /* 0x000fc600000001ff */
[----:B------:R-:W-:Y:S01]  /*5c50*/  IADD3 R13, PT, PT, R4, R9, RZ ;  /* 0x00000009040d7210 */ /* 0x000fe20007ffe0ff */
[----:B------:R-:W1:Y:S01]  /*5c60*/  LDCU UR5, c[0x0][0x3ac] ;  /* 0x00007580ff0577ac */ /* 0x000e620008000800 */
[----:B------:R-:W2:Y:S01]  /*5c70*/  LDCU UR8, c[0x0][0x384] ;  /* 0x00007080ff0877ac */ /* 0x000ea20008000800 */
[----:B------:R-:W3:Y:S01]  /*5c80*/  LDCU UR4, c[0x0][0x384] ;  /* 0x00007080ff0477ac */ /* 0x000ee20008000800 */
[----:B------:R-:W0:Y:S01]  /*5c90*/  LDCU UR9, c[0x0][0x3ac] ;  /* 0x00007580ff0977ac */ /* 0x000e220008000800 */
[----:B-1----:R-:W-:Y:S02]  /*5ca0*/  FSETP.NEU.AND P2, PT, RZ, UR5, PT ;  /* 0x00000005ff007c0b */ /* 0x002fe4000bf4d000 */
[----:B--23--:R-:W-:-:S13]  /*5cb0*/  ISETP.GE.AND P1, PT, R13, UR8, PT ;  /* 0x000000080d007c0c */ /* 0x00cfda000bf26270 */
.L_x_133:
[----:B------:R-:W-:Y:S01]  /*5cc0*/  BSSY.RECONVERGENT B0, `(.L_x_113) ;  /* 0x000001c000007945 */ /* 0x000fe20003800200 */
[C---:B------:R-:W-:Y:S02]  /*5cd0*/  ISETP.LT.AND P3, PT, R8.reuse, R20, !P1 ;  /* 0x000000140800720c */ /* 0x040fe40004f61270 */
[----:B------:R-:W-:Y:S01]  /*5ce0*/  LEA R10, R8, R5, 0x7 ;  /* 0x00000005080a7211 */ /* 0x000fe200078e38ff */
[----:B01----:R-:W-:Y:S10]  /*5cf0*/  @!P2 BRA `(.L_x_114) ;  /* 0x000000000040a947 */ /* 0x003ff40003800000 */
[----:B------:R1:W2:Y:S01]  /*5d00*/  LDS R11, [R10] ;  /* 0x000000000a0b7984 */ /* 0x0002a20000000800 */
        /* <DEDUP_REMOVED lines=8> */
[----:B-1----:R-:W-:Y:S08]  /*5d90*/  @!P3 BRA `(.L_x_116) ;  /* 0x000000000004b947 */ /* 0x002ff00003800000 */
[----:B0-----:R1:W4:Y:S02]  /*5da0*/  LDG.E R16, desc[UR6][R2.64] ;  /* 0x0000000602107981 */ /* 0x001324000c1e1900 */
.L_x_116:
[----:B0-----:R-:W-:Y:S05]  /*5db0*/  BSYNC.RECONVERGENT B1 ;  /* 0x0000000000017941 */ /* 0x001fea0003800200 */
.L_x_115:
[----:B--2-4-:R-:W-:Y:S01]  /*5dc0*/  FFMA R11, R16, UR9, R11 ;  /* 0x00000009100b7c23 */ /* 0x014fe2000800000b */
[----:B------:R-:W-:Y:S06]  /*5dd0*/  @!P3 BRA `(.L_x_117) ;  /* 0x000000000028b947 */ /* 0x000fec0003800000 */
[----:B------:R0:W-:Y:S01]  /*5de0*/  STG.E desc[UR6][R2.64], R11 ;  /* 0x0000000b02007986 */ /* 0x0001e2000c101906 */
[----:B------:R-:W-:Y:S05]  /*5df0*/  BRA `(.L_x_117) ;  /* 0x0000000000207947 */ /* 0x000fea0003800000 */
.L_x_114:
        /* <DEDUP_REMOVED lines=8> */
.L_x_117:
[----:B------:R-:W-:Y:S05]  /*5e80*/  BSYNC.RECONVERGENT B0 ;  /* 0x0000000000007941 */ /* 0x000fea0003800200 */
.L_x_113:
        /* <DEDUP_REMOVED lines=16> */
.L_x_119:
        /* <DEDUP_REMOVED lines=10> */
[----:B------:R0:W4:Y:S02]  /*6030*/  LDG.E R18, desc[UR6][R2.64] ;  /* 0x0000000602127981 */ /* 0x000124000c1e1900 */
.L_x_122:
[----:B------:R-:W-:Y:S05]  /*6040*/  BSYNC.RECONVERGENT B1 ;  /* 0x0000000000017941 */ /* 0x000fea0003800200 */
.L_x_121:
[----:B-1--4-:R-:W-:-:S05]  /*6050*/  FFMA R11, R18, UR9, R11 ;  /* 0x00000009120b7c23 */ /* 0x012fca000800000b */
[----:B------:R1:W-:Y:S02]  /*6060*/  @P3 STG.E desc[UR6][R2.64], R11 ;  /* 0x0000000b02003986 */ /* 0x0003e4000c101906 */
.L_x_120:
[----:B------:R-:W-:Y:S05]  /*6070*/  BSYNC.RECONVERGENT B0 ;  /* 0x0000000000007941 */ /* 0x000fea0003800200 */
.L_x_118:
        /* <DEDUP_REMOVED lines=14> */
.L_x_124:
        /* <DEDUP_REMOVED lines=11> */
.L_x_127:
[----:B------:R-:W-:Y:S05]  /*6210*/  BSYNC.RECONVERGENT B1 ;  /* 0x0000000000017941 */ /* 0x000fea0003800200 */
.L_x_126:
[----:B-1--4-:R-:W-:-:S05]  /*6220*/  FFMA R11, R19, UR9, R14 ;  /* 0x00000009130b7c23 */ /* 0x012fca000800000e */
[----:B------:R1:W-:Y:S02]  /*6230*/  @P3 STG.E desc[UR6][R2.64], R11 ;  /* 0x0000000b02003986 */ /* 0x0003e4000c101906 */
.L_x_125:
[----:B------:R-:W-:Y:S05]  /*6240*/  BSYNC.RECONVERGENT B0 ;  /* 0x0000000000007941 */ /* 0x000fea0003800200 */
.L_x_123:
        /* <DEDUP_REMOVED lines=14> */
.L_x_129:
        /* <DEDUP_REMOVED lines=11> */
.L_x_132:
[----:B------:R-:W-:Y:S05]  /*63e0*/  BSYNC.RECONVERGENT B1 ;  /* 0x0000000000017941 */ /* 0x000fea0003800200 */
.L_x_131:
[----:B-1--4-:R-:W-:-:S05]  /*63f0*/  FFMA R11, R6, UR9, R11 ;  /* 0x00000009060b7c23 */ /* 0x012fca000800000b */
[----:B------:R1:W-:Y:S02]  /*6400*/  @P0 STG.E desc[UR6][R2.64], R11 ;  /* 0x0000000b02000986 */ /* 0x0003e4000c101906 */
.L_x_130:
[----:B------:R-:W-:Y:S05]  /*6410*/  BSYNC.RECONVERGENT B0 ;  /* 0x0000000000007941 */ /* 0x000fea0003800200 */
.L_x_128:
[----:B------:R-:W-:-:S04]  /*6420*/  IADD3 R8, PT, PT, R8, 0x4, RZ ;  /* 0x0000000408087810 */ /* 0x000fc80007ffe0ff */
[----:B------:R-:W-:-:S13]  /*6430*/  ISETP.NE.AND P0, PT, R8, 0x10, PT ;  /* 0x000000100800780c */ /* 0x000fda0003f05270 */
[----:B------:R-:W-:Y:S05]  /*6440*/  @P0 BRA `(.L_x_133) ;  /* 0xfffffff8001c0947 */ /* 0x000fea000383ffff */
[----:B01----:R-:W-:Y:S01]  /*6450*/  HFMA2 R2, -RZ, RZ, 0, 5.9604644775390625e-08 ;  /* 0x00000001ff027431 */ /* 0x003fe200000001ff */
[----:B------:R-:W-:Y:S01]  /*6460*/  UPLOP3.LUT UP0, UPT, UPT, UPT, UPT, 0x40, 0x4 ;  /* 0x000000000004789c */ /* 0x000fe20003f0e870 */
[----:B------:R-:W-:Y:S10]  /*6470*/  BRA.U UP2, `(.L_x_134) ;  /* 0xffffffed02707547 */ /* 0x000ff4000b83ffff */
[----:B------:R-:W-:Y:S01]  /*6480*/  MOV R17, 0x1 ;  /* 0x0000000100117802 */ /* 0x000fe20000000f00 */
[----:B------:R-:W-:Y:S01]  /*6490*/  UPLOP3.LUT UP0, UPT, UPT, UPT, UPT, 0x40, 0x4 ;  /* 0x000000000004789c */ /* 0x000fe20003f0e870 */
[----:B------:R-:W-:Y:S10]  /*64a0*/  BRA.U UP1, `(.L_x_135) ;  /* 0xffffffed01447547 */ /* 0x000ff4000b83ffff */
[----:B------:R-:W-:Y:S05]  /*64b0*/  EXIT ;  /* 0x000000000000794d */ /* 0x000fea0003800000 */
.L_x_136:
        /* <DEDUP_REMOVED lines=12> */
.L_x_143:


//--------------------- .nv.shared._Z18transposeOptimizedPfS_ii --------------------------
	.section	.nv.shared._Z18transposeOptimizedPfS_ii,"aw",@nobits
	.sectionflags	@""
	.align	4
.nv.shared._Z18transposeOptimizedPfS_ii:
	.zero		5248


//--------------------- .nv.shared.reserved.0     --------------------------
	.section	.nv.shared.reserved.0,"aw",@nobits
	.weak		__nv_reservedSMEM_offset_0_alias
	.size		__nv_reservedSMEM_offset_0_alias, 0, 64
	.other		__nv_reservedSMEM_offset_0_alias,@"STO_CUDA_RESERVED_SHARED STV_DEFAULT"
__nv_reservedSMEM_offset_0_alias:
	.zero		0
	.zero		64


//--------------------- .nv.shared._Z15sgemm_128x128x8iiifPKfiS0_ifPfi --------------------------
	.section	.nv.shared._Z15sgemm_128x128x8iiifPKfiS0_ifPfi,"aw",@nobits
	.sectionflags	@""
	.align	16384
.nv.shared._Z15sgemm_128x128x8iiifPKfiS0_ifPfi:
	.zero		25600


//--------------------- .nv.shared._Z21sgemm_texld_128x128x8iiifyiyifPfi --------------------------
	.section	.nv.shared._Z21sgemm_texld_128x128x8iiifyiyifPfi,"aw",@nobits
	.sectionflags	@""
	.align	8192
.nv.shared._Z21sgemm_texld_128x128x8iiifyiyifPfi:
	.zero		17408


//--------------------- .nv.constant0._Z18transposeOptimizedPfS_ii --------------------------
	.section	.nv.constant0._Z18transposeOptimizedPfS_ii,"a",@progbits
	.sectionflags	@""
	.align	4
.nv.constant0._Z18transposeOptimizedPfS_ii:
	.zero		920


//--------------------- .nv.constant0._Z17setDiagonalKernelPfi --------------------------
	.section	.nv.constant0._Z17setDiagonalKernelPfi,"a",@progbits
	.sectionflags	@""
	.align	4
.nv.constant0._Z17setDiagonalKernelPfi:
	.zero		908


//--------------------- .nv.constant0._Z19normalizeDataKernelPfS_ii --------------------------
	.section	.nv.constant0._Z19normalizeDataKernelPfS_ii,"a",@progbits
	.sectionflags	@""
	.align	4
.nv.constant0._Z19normalizeDataKernelPfS_ii:
	.zero		920


//--------------------- .nv.constant0._Z16centerDataKernelPfS_ii --------------------------
	.section	.nv.constant0._Z16centerDataKernelPfS_ii,"a",@progbits
	.sectionflags	@""
	.align	4
.nv.constant0._Z16centerDataKernelPfS_ii:
	.zero		920


//--------------------- .nv.constant0._Z15sgemm_128x128x8iiifPKfiS0_ifPfi --------------------------
	.section	.nv.constant0._Z15sgemm_128x128x8iiifPKfiS0_ifPfi,"a",@progbits
	.sectionflags	@""
	.align	4
.nv.constant0._Z15sgemm_128x128x8iiifPKfiS0_ifPfi:
	.zero		956


//--------------------- .nv.constant0._Z21sgemm_texld_128x128x8iiifyiyifPfi --------------------------
	.section	.nv.constant0._Z21sgemm_texld_128x128x8iiifyiyifPfi,"a",@progbits
	.sectionflags	@""
	.align	4
.nv.constant0._Z21sgemm_texld_128x128x8iiifyiyifPfi:
	.zero		956


//--------------------- SYMBOLS --------------------------

	.type		.nv.reservedSmem.offset0,@object
	.size		.nv.reservedSmem.offset0,0x4
	.type		.nv.reservedSmem.cap,@object
	.size		.nv.reservedSmem.cap,0x4
